//
// Generated by NVIDIA NVVM Compiler
//
// Compiler Build ID: CL-36424714
// Cuda compilation tools, release 13.0, V13.0.88
// Based on NVVM 20.0.0
//

.version 9.0
.target sm_100
.address_size 64

	// .globl	_ZN3cub18CUB_300001_SM_10006detail11EmptyKernelIvEEvv
.global .align 1 .b8 _ZN34_INTERNAL_aa0ccf0c_4_k_cu_3ca9a65f4cuda3std3__45__cpo5beginE[1];
.global .align 1 .b8 _ZN34_INTERNAL_aa0ccf0c_4_k_cu_3ca9a65f4cuda3std3__45__cpo3endE[1];
.global .align 1 .b8 _ZN34_INTERNAL_aa0ccf0c_4_k_cu_3ca9a65f4cuda3std3__45__cpo6cbeginE[1];
.global .align 1 .b8 _ZN34_INTERNAL_aa0ccf0c_4_k_cu_3ca9a65f4cuda3std3__45__cpo4cendE[1];
.global .align 1 .b8 _ZN34_INTERNAL_aa0ccf0c_4_k_cu_3ca9a65f4cuda3std3__45__cpo6rbeginE[1];
.global .align 1 .b8 _ZN34_INTERNAL_aa0ccf0c_4_k_cu_3ca9a65f4cuda3std3__45__cpo4rendE[1];
.global .align 1 .b8 _ZN34_INTERNAL_aa0ccf0c_4_k_cu_3ca9a65f4cuda3std3__45__cpo7crbeginE[1];
.global .align 1 .b8 _ZN34_INTERNAL_aa0ccf0c_4_k_cu_3ca9a65f4cuda3std3__45__cpo5crendE[1];
.global .align 1 .b8 _ZN34_INTERNAL_aa0ccf0c_4_k_cu_3ca9a65f4cuda3std3__436_GLOBAL__N__aa0ccf0c_4_k_cu_3ca9a65f6ignoreE[1];
.global .align 1 .b8 _ZN34_INTERNAL_aa0ccf0c_4_k_cu_3ca9a65f4cuda3std3__419piecewise_constructE[1];
.global .align 1 .b8 _ZN34_INTERNAL_aa0ccf0c_4_k_cu_3ca9a65f4cuda3std3__48in_placeE[1];
.global .align 1 .b8 _ZN34_INTERNAL_aa0ccf0c_4_k_cu_3ca9a65f4cuda3std3__420unreachable_sentinelE[1];
.global .align 1 .b8 _ZN34_INTERNAL_aa0ccf0c_4_k_cu_3ca9a65f4cuda3std3__47nulloptE[1];
.global .align 1 .b8 _ZN34_INTERNAL_aa0ccf0c_4_k_cu_3ca9a65f4cuda3std3__48unexpectE[1];
.global .align 1 .b8 _ZN34_INTERNAL_aa0ccf0c_4_k_cu_3ca9a65f4cuda3std6ranges3__45__cpo4swapE[1];
.global .align 1 .b8 _ZN34_INTERNAL_aa0ccf0c_4_k_cu_3ca9a65f4cuda3std6ranges3__45__cpo9iter_moveE[1];
.global .align 1 .b8 _ZN34_INTERNAL_aa0ccf0c_4_k_cu_3ca9a65f4cuda3std6ranges3__45__cpo5beginE[1];
.global .align 1 .b8 _ZN34_INTERNAL_aa0ccf0c_4_k_cu_3ca9a65f4cuda3std6ranges3__45__cpo3endE[1];
.global .align 1 .b8 _ZN34_INTERNAL_aa0ccf0c_4_k_cu_3ca9a65f4cuda3std6ranges3__45__cpo6cbeginE[1];
.global .align 1 .b8 _ZN34_INTERNAL_aa0ccf0c_4_k_cu_3ca9a65f4cuda3std6ranges3__45__cpo4cendE[1];
.global .align 1 .b8 _ZN34_INTERNAL_aa0ccf0c_4_k_cu_3ca9a65f4cuda3std6ranges3__45__cpo7advanceE[1];
.global .align 1 .b8 _ZN34_INTERNAL_aa0ccf0c_4_k_cu_3ca9a65f4cuda3std6ranges3__45__cpo9iter_swapE[1];
.global .align 1 .b8 _ZN34_INTERNAL_aa0ccf0c_4_k_cu_3ca9a65f4cuda3std6ranges3__45__cpo4nextE[1];
.global .align 1 .b8 _ZN34_INTERNAL_aa0ccf0c_4_k_cu_3ca9a65f4cuda3std6ranges3__45__cpo4prevE[1];
.global .align 1 .b8 _ZN34_INTERNAL_aa0ccf0c_4_k_cu_3ca9a65f4cuda3std6ranges3__45__cpo4dataE[1];
.global .align 1 .b8 _ZN34_INTERNAL_aa0ccf0c_4_k_cu_3ca9a65f4cuda3std6ranges3__45__cpo5cdataE[1];
.global .align 1 .b8 _ZN34_INTERNAL_aa0ccf0c_4_k_cu_3ca9a65f4cuda3std6ranges3__45__cpo4sizeE[1];
.global .align 1 .b8 _ZN34_INTERNAL_aa0ccf0c_4_k_cu_3ca9a65f4cuda3std6ranges3__45__cpo5ssizeE[1];
.global .align 1 .b8 _ZN34_INTERNAL_aa0ccf0c_4_k_cu_3ca9a65f4cuda3std6ranges3__45__cpo8distanceE[1];
.global .align 1 .b8 _ZN34_INTERNAL_aa0ccf0c_4_k_cu_3ca9a65f6thrust24THRUST_300001_SM_1000_NS8cuda_cub3parE[1];
.global .align 1 .b8 _ZN34_INTERNAL_aa0ccf0c_4_k_cu_3ca9a65f6thrust24THRUST_300001_SM_1000_NS8cuda_cub10par_nosyncE[1];
.global .align 1 .b8 _ZN34_INTERNAL_aa0ccf0c_4_k_cu_3ca9a65f6thrust24THRUST_300001_SM_1000_NS6system6detail10sequential3seqE[1];
.global .align 1 .b8 _ZN34_INTERNAL_aa0ccf0c_4_k_cu_3ca9a65f6thrust24THRUST_300001_SM_1000_NS6system3cpp3parE[1];
.global .align 1 .b8 _ZN34_INTERNAL_aa0ccf0c_4_k_cu_3ca9a65f6thrust24THRUST_300001_SM_1000_NS12placeholders2_1E[1];
.global .align 1 .b8 _ZN34_INTERNAL_aa0ccf0c_4_k_cu_3ca9a65f6thrust24THRUST_300001_SM_1000_NS12placeholders2_2E[1];
.global .align 1 .b8 _ZN34_INTERNAL_aa0ccf0c_4_k_cu_3ca9a65f6thrust24THRUST_300001_SM_1000_NS12placeholders2_3E[1];
.global .align 1 .b8 _ZN34_INTERNAL_aa0ccf0c_4_k_cu_3ca9a65f6thrust24THRUST_300001_SM_1000_NS12placeholders2_4E[1];
.global .align 1 .b8 _ZN34_INTERNAL_aa0ccf0c_4_k_cu_3ca9a65f6thrust24THRUST_300001_SM_1000_NS12placeholders2_5E[1];
.global .align 1 .b8 _ZN34_INTERNAL_aa0ccf0c_4_k_cu_3ca9a65f6thrust24THRUST_300001_SM_1000_NS12placeholders2_6E[1];
.global .align 1 .b8 _ZN34_INTERNAL_aa0ccf0c_4_k_cu_3ca9a65f6thrust24THRUST_300001_SM_1000_NS12placeholders2_7E[1];
.global .align 1 .b8 _ZN34_INTERNAL_aa0ccf0c_4_k_cu_3ca9a65f6thrust24THRUST_300001_SM_1000_NS12placeholders2_8E[1];
.global .align 1 .b8 _ZN34_INTERNAL_aa0ccf0c_4_k_cu_3ca9a65f6thrust24THRUST_300001_SM_1000_NS12placeholders2_9E[1];
.global .align 1 .b8 _ZN34_INTERNAL_aa0ccf0c_4_k_cu_3ca9a65f6thrust24THRUST_300001_SM_1000_NS12placeholders3_10E[1];
.global .align 1 .b8 _ZN34_INTERNAL_aa0ccf0c_4_k_cu_3ca9a65f6thrust24THRUST_300001_SM_1000_NS3seqE[1];
.global .align 1 .b8 _ZN34_INTERNAL_aa0ccf0c_4_k_cu_3ca9a65f6thrust24THRUST_300001_SM_1000_NS6deviceE[1];

.visible .entry _ZN3cub18CUB_300001_SM_10006detail11EmptyKernelIvEEvv()
{


	ret;

}
	// .globl	_ZN3cub18CUB_300001_SM_10006detail8for_each13static_kernelINS2_12policy_hub_t12policy_500_tEmN6thrust24THRUST_300001_SM_1000_NS8cuda_cub20__uninitialized_fill7functorINS7_10device_ptrIfEEfEEEEvT0_T1_
.visible .entry _ZN3cub18CUB_300001_SM_10006detail8for_each13static_kernelINS2_12policy_hub_t12policy_500_tEmN6thrust24THRUST_300001_SM_1000_NS8cuda_cub20__uninitialized_fill7functorINS7_10device_ptrIfEEfEEEEvT0_T1_(
	.param .u64 _ZN3cub18CUB_300001_SM_10006detail8for_each13static_kernelINS2_12policy_hub_t12policy_500_tEmN6thrust24THRUST_300001_SM_1000_NS8cuda_cub20__uninitialized_fill7functorINS7_10device_ptrIfEEfEEEEvT0_T1__param_0,
	.param .align 8 .b8 _ZN3cub18CUB_300001_SM_10006detail8for_each13static_kernelINS2_12policy_hub_t12policy_500_tEmN6thrust24THRUST_300001_SM_1000_NS8cuda_cub20__uninitialized_fill7functorINS7_10device_ptrIfEEfEEEEvT0_T1__param_1[16]
)
.maxntid 256
{
	.reg .pred 	%p<4>;
	.reg .b16 	%rs<5>;
	.reg .b32 	%r<10>;
	.reg .b32 	%f<3>;
	.reg .b64 	%rd<16>;

	ld.param.f32 	%f2, [_ZN3cub18CUB_300001_SM_10006detail8for_each13static_kernelINS2_12policy_hub_t12policy_500_tEmN6thrust24THRUST_300001_SM_1000_NS8cuda_cub20__uninitialized_fill7functorINS7_10device_ptrIfEEfEEEEvT0_T1__param_1+8];
	ld.param.u64 	%rd4, [_ZN3cub18CUB_300001_SM_10006detail8for_each13static_kernelINS2_12policy_hub_t12policy_500_tEmN6thrust24THRUST_300001_SM_1000_NS8cuda_cub20__uninitialized_fill7functorINS7_10device_ptrIfEEfEEEEvT0_T1__param_1];
	ld.param.u64 	%rd5, [_ZN3cub18CUB_300001_SM_10006detail8for_each13static_kernelINS2_12policy_hub_t12policy_500_tEmN6thrust24THRUST_300001_SM_1000_NS8cuda_cub20__uninitialized_fill7functorINS7_10device_ptrIfEEfEEEEvT0_T1__param_0];
	mov.u32 	%r7, %ctaid.x;
	mul.wide.u32 	%rd1, %r7, 512;
	sub.s64 	%rd2, %rd5, %rd1;
	setp.lt.u64 	%p1, %rd2, 512;
	@%p1 bra 	$L__BB1_2;
	mov.u32 	%r9, %tid.x;
	cvta.to.global.u64 	%rd11, %rd4;
	cvt.u64.u32 	%rd12, %r9;
	add.s64 	%rd13, %rd1, %rd12;
	shl.b64 	%rd14, %rd13, 2;
	add.s64 	%rd15, %rd11, %rd14;
	st.global.f32 	[%rd15], %f2;
	st.global.f32 	[%rd15+1024], %f2;
	bra.uni 	$L__BB1_6;
$L__BB1_2:
	cvta.to.global.u64 	%rd6, %rd4;
	mov.u32 	%r1, %tid.x;
	cvt.u64.u32 	%rd7, %r1;
	setp.le.u64 	%p2, %rd2, %rd7;
	add.s64 	%rd8, %rd1, %rd7;
	shl.b64 	%rd9, %rd8, 2;
	add.s64 	%rd3, %rd6, %rd9;
	@%p2 bra 	$L__BB1_4;
	st.global.f32 	[%rd3], %f2;
$L__BB1_4:
	add.s32 	%r8, %r1, 256;
	cvt.u64.u32 	%rd10, %r8;
	setp.le.u64 	%p3, %rd2, %rd10;
	@%p3 bra 	$L__BB1_6;
	st.global.f32 	[%rd3+1024], %f2;
$L__BB1_6:
	ret;

}
	// .globl	_ZN3cub18CUB_300001_SM_10006detail9transform16transform_kernelINS2_10policy_hubILb1EN4cuda3std3__45tupleIJN6thrust24THRUST_300001_SM_1000_NS6detail15normal_iteratorINSA_10device_ptrIfEEEESF_EEEE10policy1000Ei5saxpySF_JPfSK_EEEvT0_iT1_T2_DpNS2_10kernel_argIT3_EE
.visible .entry _ZN3cub18CUB_300001_SM_10006detail9transform16transform_kernelINS2_10policy_hubILb1EN4cuda3std3__45tupleIJN6thrust24THRUST_300001_SM_1000_NS6detail15normal_iteratorINSA_10device_ptrIfEEEESF_EEEE10policy1000Ei5saxpySF_JPfSK_EEEvT0_iT1_T2_DpNS2_10kernel_argIT3_EE(
	.param .u32 _ZN3cub18CUB_300001_SM_10006detail9transform16transform_kernelINS2_10policy_hubILb1EN4cuda3std3__45tupleIJN6thrust24THRUST_300001_SM_1000_NS6detail15normal_iteratorINSA_10device_ptrIfEEEESF_EEEE10policy1000Ei5saxpySF_JPfSK_EEEvT0_iT1_T2_DpNS2_10kernel_argIT3_EE_param_0,
	.param .u32 _ZN3cub18CUB_300001_SM_10006detail9transform16transform_kernelINS2_10policy_hubILb1EN4cuda3std3__45tupleIJN6thrust24THRUST_300001_SM_1000_NS6detail15normal_iteratorINSA_10device_ptrIfEEEESF_EEEE10policy1000Ei5saxpySF_JPfSK_EEEvT0_iT1_T2_DpNS2_10kernel_argIT3_EE_param_1,
	.param .align 4 .b8 _ZN3cub18CUB_300001_SM_10006detail9transform16transform_kernelINS2_10policy_hubILb1EN4cuda3std3__45tupleIJN6thrust24THRUST_300001_SM_1000_NS6detail15normal_iteratorINSA_10device_ptrIfEEEESF_EEEE10policy1000Ei5saxpySF_JPfSK_EEEvT0_iT1_T2_DpNS2_10kernel_argIT3_EE_param_2[4],
	.param .align 8 .b8 _ZN3cub18CUB_300001_SM_10006detail9transform16transform_kernelINS2_10policy_hubILb1EN4cuda3std3__45tupleIJN6thrust24THRUST_300001_SM_1000_NS6detail15normal_iteratorINSA_10device_ptrIfEEEESF_EEEE10policy1000Ei5saxpySF_JPfSK_EEEvT0_iT1_T2_DpNS2_10kernel_argIT3_EE_param_3[8],
	.param .align 8 .b8 _ZN3cub18CUB_300001_SM_10006detail9transform16transform_kernelINS2_10policy_hubILb1EN4cuda3std3__45tupleIJN6thrust24THRUST_300001_SM_1000_NS6detail15normal_iteratorINSA_10device_ptrIfEEEESF_EEEE10policy1000Ei5saxpySF_JPfSK_EEEvT0_iT1_T2_DpNS2_10kernel_argIT3_EE_param_4[16],
	.param .align 8 .b8 _ZN3cub18CUB_300001_SM_10006detail9transform16transform_kernelINS2_10policy_hubILb1EN4cuda3std3__45tupleIJN6thrust24THRUST_300001_SM_1000_NS6detail15normal_iteratorINSA_10device_ptrIfEEEESF_EEEE10policy1000Ei5saxpySF_JPfSK_EEEvT0_iT1_T2_DpNS2_10kernel_argIT3_EE_param_5[16]
)
.maxntid 128
{
	.reg .pred 	%p<38>;
	.reg .b32 	%r<81>;
	.reg .b32 	%f<93>;
	.reg .b64 	%rd<97>;

	ld.param.f32 	%f2, [_ZN3cub18CUB_300001_SM_10006detail9transform16transform_kernelINS2_10policy_hubILb1EN4cuda3std3__45tupleIJN6thrust24THRUST_300001_SM_1000_NS6detail15normal_iteratorINSA_10device_ptrIfEEEESF_EEEE10policy1000Ei5saxpySF_JPfSK_EEEvT0_iT1_T2_DpNS2_10kernel_argIT3_EE_param_2];
	ld.param.u32 	%r45, [_ZN3cub18CUB_300001_SM_10006detail9transform16transform_kernelINS2_10policy_hubILb1EN4cuda3std3__45tupleIJN6thrust24THRUST_300001_SM_1000_NS6detail15normal_iteratorINSA_10device_ptrIfEEEESF_EEEE10policy1000Ei5saxpySF_JPfSK_EEEvT0_iT1_T2_DpNS2_10kernel_argIT3_EE_param_0];
	ld.param.u64 	%rd27, [_ZN3cub18CUB_300001_SM_10006detail9transform16transform_kernelINS2_10policy_hubILb1EN4cuda3std3__45tupleIJN6thrust24THRUST_300001_SM_1000_NS6detail15normal_iteratorINSA_10device_ptrIfEEEESF_EEEE10policy1000Ei5saxpySF_JPfSK_EEEvT0_iT1_T2_DpNS2_10kernel_argIT3_EE_param_5];
	ld.param.u64 	%rd25, [_ZN3cub18CUB_300001_SM_10006detail9transform16transform_kernelINS2_10policy_hubILb1EN4cuda3std3__45tupleIJN6thrust24THRUST_300001_SM_1000_NS6detail15normal_iteratorINSA_10device_ptrIfEEEESF_EEEE10policy1000Ei5saxpySF_JPfSK_EEEvT0_iT1_T2_DpNS2_10kernel_argIT3_EE_param_4];
	ld.param.u64 	%rd29, [_ZN3cub18CUB_300001_SM_10006detail9transform16transform_kernelINS2_10policy_hubILb1EN4cuda3std3__45tupleIJN6thrust24THRUST_300001_SM_1000_NS6detail15normal_iteratorINSA_10device_ptrIfEEEESF_EEEE10policy1000Ei5saxpySF_JPfSK_EEEvT0_iT1_T2_DpNS2_10kernel_argIT3_EE_param_3];
	ld.param.u32 	%r44, [_ZN3cub18CUB_300001_SM_10006detail9transform16transform_kernelINS2_10policy_hubILb1EN4cuda3std3__45tupleIJN6thrust24THRUST_300001_SM_1000_NS6detail15normal_iteratorINSA_10device_ptrIfEEEESF_EEEE10policy1000Ei5saxpySF_JPfSK_EEEvT0_iT1_T2_DpNS2_10kernel_argIT3_EE_param_1];
	cvta.to.global.u64 	%rd1, %rd29;
	cvta.to.global.u64 	%rd2, %rd25;
	cvta.to.global.u64 	%rd3, %rd27;
	shl.b32 	%r1, %r44, 7;
	mov.u32 	%r46, %ctaid.x;
	mul.lo.s32 	%r2, %r1, %r46;
	sub.s32 	%r3, %r45, %r2;
	min.s32 	%r4, %r1, %r3;
	shl.b32 	%r5, %r4, 2;
	mov.u32 	%r6, %tid.x;
	shl.b32 	%r71, %r6, 7;
	setp.ge.s32 	%p1, %r71, %r5;
	@%p1 bra 	$L__BB2_5;
	mul.wide.u32 	%rd4, %r6, 128;
	add.s64 	%rd30, %rd2, %rd4;
	mul.wide.s32 	%rd5, %r2, 4;
	add.s64 	%rd94, %rd30, %rd5;
	mov.u32 	%r70, %r71;
$L__BB2_2:
	.pragma "nounroll";
	// begin inline asm
	prefetch.global.L2 [%rd94];
	// end inline asm
	add.s32 	%r70, %r70, 16384;
	add.s64 	%rd94, %rd94, 16384;
	setp.lt.s32 	%p2, %r70, %r5;
	@%p2 bra 	$L__BB2_2;
	add.s64 	%rd32, %rd3, %rd4;
	add.s64 	%rd95, %rd32, %rd5;
$L__BB2_4:
	.pragma "nounroll";
	// begin inline asm
	prefetch.global.L2 [%rd95];
	// end inline asm
	add.s32 	%r71, %r71, 16384;
	add.s64 	%rd95, %rd95, 16384;
	setp.lt.s32 	%p3, %r71, %r5;
	@%p3 bra 	$L__BB2_4;
$L__BB2_5:
	mul.wide.s32 	%rd96, %r2, 4;
	add.s64 	%rd12, %rd2, %rd96;
	add.s64 	%rd13, %rd3, %rd96;
	add.s64 	%rd14, %rd1, %rd96;
	setp.gt.s32 	%p4, %r1, %r3;
	@%p4 bra 	$L__BB2_18;
	setp.lt.s32 	%p5, %r44, 1;
	@%p5 bra 	$L__BB2_59;
	setp.lt.u32 	%p6, %r44, 8;
	mov.b32 	%r79, 0;
	@%p6 bra 	$L__BB2_10;
	and.b32  	%r48, %r44, 2147483640;
	neg.s32 	%r73, %r48;
	mul.wide.u32 	%rd35, %r6, 4;
	add.s64 	%rd15, %rd1, %rd35;
	add.s64 	%rd36, %rd96, 1536;
	add.s64 	%rd17, %rd2, %rd36;
	add.s32 	%r72, %r6, 128;
	add.s64 	%rd18, %rd3, %rd36;
	add.s64 	%rd19, %rd1, %rd36;
$L__BB2_9:
	.pragma "nounroll";
	and.b32  	%r79, %r44, 2147483640;
	mul.wide.s32 	%rd37, %r72, 4;
	add.s64 	%rd38, %rd17, %rd37;
	add.s64 	%rd39, %rd18, %rd37;
	add.s64 	%rd40, %rd19, %rd37;
	cvta.to.global.u64 	%rd41, %rd25;
	mul.wide.u32 	%rd42, %r6, 4;
	add.s64 	%rd43, %rd41, %rd42;
	add.s64 	%rd44, %rd43, %rd96;
	cvta.to.global.u64 	%rd45, %rd27;
	add.s64 	%rd46, %rd45, %rd42;
	add.s64 	%rd47, %rd46, %rd96;
	ld.global.f32 	%f3, [%rd44];
	ld.global.f32 	%f4, [%rd47];
	fma.rn.f32 	%f5, %f2, %f3, %f4;
	add.s64 	%rd48, %rd15, %rd96;
	st.global.f32 	[%rd48], %f5;
	ld.global.f32 	%f6, [%rd38+-1536];
	ld.global.f32 	%f7, [%rd39+-1536];
	fma.rn.f32 	%f8, %f2, %f6, %f7;
	st.global.f32 	[%rd40+-1536], %f8;
	ld.global.f32 	%f9, [%rd38+-1024];
	ld.global.f32 	%f10, [%rd39+-1024];
	fma.rn.f32 	%f11, %f2, %f9, %f10;
	st.global.f32 	[%rd40+-1024], %f11;
	ld.global.f32 	%f12, [%rd38+-512];
	ld.global.f32 	%f13, [%rd39+-512];
	fma.rn.f32 	%f14, %f2, %f12, %f13;
	st.global.f32 	[%rd40+-512], %f14;
	ld.global.f32 	%f15, [%rd38];
	ld.global.f32 	%f16, [%rd39];
	fma.rn.f32 	%f17, %f2, %f15, %f16;
	st.global.f32 	[%rd40], %f17;
	ld.global.f32 	%f18, [%rd38+512];
	ld.global.f32 	%f19, [%rd39+512];
	fma.rn.f32 	%f20, %f2, %f18, %f19;
	st.global.f32 	[%rd40+512], %f20;
	ld.global.f32 	%f21, [%rd38+1024];
	ld.global.f32 	%f22, [%rd39+1024];
	fma.rn.f32 	%f23, %f2, %f21, %f22;
	st.global.f32 	[%rd40+1024], %f23;
	ld.global.f32 	%f24, [%rd38+1536];
	ld.global.f32 	%f25, [%rd39+1536];
	fma.rn.f32 	%f26, %f2, %f24, %f25;
	st.global.f32 	[%rd40+1536], %f26;
	add.s32 	%r73, %r73, 8;
	add.s64 	%rd96, %rd96, 4096;
	add.s32 	%r72, %r72, 1024;
	setp.eq.s32 	%p7, %r73, 0;
	@%p7 bra 	$L__BB2_10;
	bra.uni 	$L__BB2_9;
$L__BB2_10:
	and.b32  	%r38, %r44, 7;
	setp.eq.s32 	%p8, %r38, 0;
	@%p8 bra 	$L__BB2_59;
	and.b32  	%r39, %r44, 3;
	setp.lt.u32 	%p9, %r38, 4;
	@%p9 bra 	$L__BB2_13;
	shl.b32 	%r49, %r79, 7;
	add.s32 	%r50, %r49, %r6;
	mul.wide.s32 	%rd49, %r50, 4;
	add.s64 	%rd50, %rd12, %rd49;
	add.s64 	%rd51, %rd13, %rd49;
	ld.global.f32 	%f27, [%rd50];
	ld.global.f32 	%f28, [%rd51];
	fma.rn.f32 	%f29, %f2, %f27, %f28;
	add.s64 	%rd52, %rd14, %rd49;
	st.global.f32 	[%rd52], %f29;
	ld.global.f32 	%f30, [%rd50+512];
	ld.global.f32 	%f31, [%rd51+512];
	fma.rn.f32 	%f32, %f2, %f30, %f31;
	st.global.f32 	[%rd52+512], %f32;
	ld.global.f32 	%f33, [%rd50+1024];
	ld.global.f32 	%f34, [%rd51+1024];
	fma.rn.f32 	%f35, %f2, %f33, %f34;
	st.global.f32 	[%rd52+1024], %f35;
	ld.global.f32 	%f36, [%rd50+1536];
	ld.global.f32 	%f37, [%rd51+1536];
	fma.rn.f32 	%f38, %f2, %f36, %f37;
	st.global.f32 	[%rd52+1536], %f38;
	add.s32 	%r79, %r79, 4;
$L__BB2_13:
	setp.eq.s32 	%p10, %r39, 0;
	@%p10 bra 	$L__BB2_59;
	setp.eq.s32 	%p11, %r39, 1;
	@%p11 bra 	$L__BB2_16;
	shl.b32 	%r51, %r79, 7;
	add.s32 	%r52, %r51, %r6;
	mul.wide.s32 	%rd53, %r52, 4;
	add.s64 	%rd54, %rd12, %rd53;
	add.s64 	%rd55, %rd13, %rd53;
	ld.global.f32 	%f39, [%rd54];
	ld.global.f32 	%f40, [%rd55];
	fma.rn.f32 	%f41, %f2, %f39, %f40;
	add.s64 	%rd56, %rd14, %rd53;
	st.global.f32 	[%rd56], %f41;
	ld.global.f32 	%f42, [%rd54+512];
	ld.global.f32 	%f43, [%rd55+512];
	fma.rn.f32 	%f44, %f2, %f42, %f43;
	st.global.f32 	[%rd56+512], %f44;
	add.s32 	%r79, %r79, 2;
$L__BB2_16:
	and.b32  	%r53, %r44, 1;
	setp.eq.b32 	%p12, %r53, 1;
	not.pred 	%p13, %p12;
	@%p13 bra 	$L__BB2_59;
	shl.b32 	%r54, %r79, 7;
	add.s32 	%r55, %r54, %r6;
	mul.wide.s32 	%rd57, %r55, 4;
	add.s64 	%rd58, %rd12, %rd57;
	add.s64 	%rd59, %rd13, %rd57;
	ld.global.f32 	%f45, [%rd58];
	ld.global.f32 	%f46, [%rd59];
	fma.rn.f32 	%f47, %f2, %f45, %f46;
	add.s64 	%rd60, %rd14, %rd57;
	st.global.f32 	[%rd60], %f47;
	bra.uni 	$L__BB2_59;
$L__BB2_18:
	setp.lt.s32 	%p14, %r44, 1;
	@%p14 bra 	$L__BB2_59;
	and.b32  	%r14, %r44, 7;
	setp.lt.u32 	%p15, %r44, 8;
	mov.b32 	%r75, 0;
	@%p15 bra 	$L__BB2_38;
	and.b32  	%r75, %r44, 2147483640;
	mov.b32 	%r74, 0;
$L__BB2_21:
	.pragma "nounroll";
	shl.b32 	%r58, %r74, 7;
	add.s32 	%r22, %r58, %r6;
	setp.ge.s32 	%p16, %r22, %r4;
	@%p16 bra 	$L__BB2_23;
	mul.wide.u32 	%rd61, %r22, 4;
	add.s64 	%rd62, %rd12, %rd61;
	add.s64 	%rd63, %rd13, %rd61;
	ld.global.f32 	%f48, [%rd62];
	ld.global.f32 	%f49, [%rd63];
	fma.rn.f32 	%f50, %f2, %f48, %f49;
	add.s64 	%rd64, %rd14, %rd61;
	st.global.f32 	[%rd64], %f50;
$L__BB2_23:
	add.s32 	%r59, %r22, 128;
	setp.ge.s32 	%p17, %r59, %r4;
	mul.wide.s32 	%rd65, %r59, 4;
	add.s64 	%rd22, %rd12, %rd65;
	add.s64 	%rd23, %rd13, %rd65;
	add.s64 	%rd24, %rd14, %rd65;
	@%p17 bra 	$L__BB2_25;
	ld.global.f32 	%f51, [%rd22];
	ld.global.f32 	%f52, [%rd23];
	fma.rn.f32 	%f53, %f2, %f51, %f52;
	st.global.f32 	[%rd24], %f53;
$L__BB2_25:
	add.s32 	%r60, %r22, 256;
	setp.ge.s32 	%p18, %r60, %r4;
	@%p18 bra 	$L__BB2_27;
	ld.global.f32 	%f54, [%rd22+512];
	ld.global.f32 	%f55, [%rd23+512];
	fma.rn.f32 	%f56, %f2, %f54, %f55;
	st.global.f32 	[%rd24+512], %f56;
$L__BB2_27:
	add.s32 	%r61, %r22, 384;
	setp.ge.s32 	%p19, %r61, %r4;
	@%p19 bra 	$L__BB2_29;
	ld.global.f32 	%f57, [%rd22+1024];
	ld.global.f32 	%f58, [%rd23+1024];
	fma.rn.f32 	%f59, %f2, %f57, %f58;
	st.global.f32 	[%rd24+1024], %f59;
$L__BB2_29:
	add.s32 	%r62, %r22, 512;
	setp.ge.s32 	%p20, %r62, %r4;
	@%p20 bra 	$L__BB2_31;
	ld.global.f32 	%f60, [%rd22+1536];
	ld.global.f32 	%f61, [%rd23+1536];
	fma.rn.f32 	%f62, %f2, %f60, %f61;
	st.global.f32 	[%rd24+1536], %f62;
$L__BB2_31:
	add.s32 	%r63, %r22, 640;
	setp.ge.s32 	%p21, %r63, %r4;
	@%p21 bra 	$L__BB2_33;
	ld.global.f32 	%f63, [%rd22+2048];
	ld.global.f32 	%f64, [%rd23+2048];
	fma.rn.f32 	%f65, %f2, %f63, %f64;
	st.global.f32 	[%rd24+2048], %f65;
$L__BB2_33:
	add.s32 	%r64, %r22, 768;
	setp.ge.s32 	%p22, %r64, %r4;
	@%p22 bra 	$L__BB2_35;
	ld.global.f32 	%f66, [%rd22+2560];
	ld.global.f32 	%f67, [%rd23+2560];
	fma.rn.f32 	%f68, %f2, %f66, %f67;
	st.global.f32 	[%rd24+2560], %f68;
$L__BB2_35:
	add.s32 	%r65, %r22, 896;
	setp.ge.s32 	%p23, %r65, %r4;
	@%p23 bra 	$L__BB2_37;
	ld.global.f32 	%f69, [%rd22+3072];
	ld.global.f32 	%f70, [%rd23+3072];
	fma.rn.f32 	%f71, %f2, %f69, %f70;
	st.global.f32 	[%rd24+3072], %f71;
$L__BB2_37:
	add.s32 	%r74, %r74, 8;
	setp.ne.s32 	%p24, %r74, %r75;
	@%p24 bra 	$L__BB2_21;
$L__BB2_38:
	setp.eq.s32 	%p25, %r14, 0;
	@%p25 bra 	$L__BB2_59;
	and.b32  	%r25, %r44, 3;
	setp.lt.u32 	%p26, %r14, 4;
	@%p26 bra 	$L__BB2_49;
	shl.b32 	%r66, %r75, 7;
	add.s32 	%r26, %r66, %r6;
	setp.ge.s32 	%p27, %r26, %r4;
	@%p27 bra 	$L__BB2_42;
	mul.wide.s32 	%rd66, %r26, 4;
	add.s64 	%rd67, %rd12, %rd66;
	add.s64 	%rd68, %rd13, %rd66;
	ld.global.f32 	%f72, [%rd67];
	ld.global.f32 	%f73, [%rd68];
	fma.rn.f32 	%f74, %f2, %f72, %f73;
	add.s64 	%rd69, %rd14, %rd66;
	st.global.f32 	[%rd69], %f74;
$L__BB2_42:
	add.s32 	%r27, %r26, 128;
	setp.ge.s32 	%p28, %r27, %r4;
	@%p28 bra 	$L__BB2_44;
	mul.wide.s32 	%rd70, %r27, 4;
	add.s64 	%rd71, %rd12, %rd70;
	add.s64 	%rd72, %rd13, %rd70;
	ld.global.f32 	%f75, [%rd71];
	ld.global.f32 	%f76, [%rd72];
	fma.rn.f32 	%f77, %f2, %f75, %f76;
	add.s64 	%rd73, %rd14, %rd70;
	st.global.f32 	[%rd73], %f77;
$L__BB2_44:
	add.s32 	%r28, %r26, 256;
	setp.ge.s32 	%p29, %r28, %r4;
	@%p29 bra 	$L__BB2_46;
	mul.wide.s32 	%rd74, %r28, 4;
	add.s64 	%rd75, %rd12, %rd74;
	add.s64 	%rd76, %rd13, %rd74;
	ld.global.f32 	%f78, [%rd75];
	ld.global.f32 	%f79, [%rd76];
	fma.rn.f32 	%f80, %f2, %f78, %f79;
	add.s64 	%rd77, %rd14, %rd74;
	st.global.f32 	[%rd77], %f80;
$L__BB2_46:
	add.s32 	%r29, %r26, 384;
	setp.ge.s32 	%p30, %r29, %r4;
	@%p30 bra 	$L__BB2_48;
	mul.wide.s32 	%rd78, %r29, 4;
	add.s64 	%rd79, %rd12, %rd78;
	add.s64 	%rd80, %rd13, %rd78;
	ld.global.f32 	%f81, [%rd79];
	ld.global.f32 	%f82, [%rd80];
	fma.rn.f32 	%f83, %f2, %f81, %f82;
	add.s64 	%rd81, %rd14, %rd78;
	st.global.f32 	[%rd81], %f83;
$L__BB2_48:
	add.s32 	%r75, %r75, 4;
$L__BB2_49:
	setp.eq.s32 	%p31, %r25, 0;
	@%p31 bra 	$L__BB2_59;
	setp.eq.s32 	%p32, %r25, 1;
	@%p32 bra 	$L__BB2_56;
	shl.b32 	%r67, %r75, 7;
	add.s32 	%r32, %r67, %r6;
	setp.ge.s32 	%p33, %r32, %r4;
	@%p33 bra 	$L__BB2_53;
	mul.wide.s32 	%rd82, %r32, 4;
	add.s64 	%rd83, %rd12, %rd82;
	add.s64 	%rd84, %rd13, %rd82;
	ld.global.f32 	%f84, [%rd83];
	ld.global.f32 	%f85, [%rd84];
	fma.rn.f32 	%f86, %f2, %f84, %f85;
	add.s64 	%rd85, %rd14, %rd82;
	st.global.f32 	[%rd85], %f86;
$L__BB2_53:
	add.s32 	%r33, %r32, 128;
	setp.ge.s32 	%p34, %r33, %r4;
	@%p34 bra 	$L__BB2_55;
	mul.wide.s32 	%rd86, %r33, 4;
	add.s64 	%rd87, %rd12, %rd86;
	add.s64 	%rd88, %rd13, %rd86;
	ld.global.f32 	%f87, [%rd87];
	ld.global.f32 	%f88, [%rd88];
	fma.rn.f32 	%f89, %f2, %f87, %f88;
	add.s64 	%rd89, %rd14, %rd86;
	st.global.f32 	[%rd89], %f89;
$L__BB2_55:
	add.s32 	%r75, %r75, 2;
$L__BB2_56:
	and.b32  	%r68, %r44, 1;
	setp.eq.b32 	%p35, %r68, 1;
	not.pred 	%p36, %p35;
	@%p36 bra 	$L__BB2_59;
	shl.b32 	%r69, %r75, 7;
	add.s32 	%r36, %r69, %r6;
	setp.ge.s32 	%p37, %r36, %r4;
	@%p37 bra 	$L__BB2_59;
	mul.wide.s32 	%rd90, %r36, 4;
	add.s64 	%rd91, %rd12, %rd90;
	add.s64 	%rd92, %rd13, %rd90;
	ld.global.f32 	%f90, [%rd91];
	ld.global.f32 	%f91, [%rd92];
	fma.rn.f32 	%f92, %f2, %f90, %f91;
	add.s64 	%rd93, %rd14, %rd90;
	st.global.f32 	[%rd93], %f92;
$L__BB2_59:
	ret;

}
	// .globl	_ZN3cub18CUB_300001_SM_10006detail9transform16transform_kernelINS2_10policy_hubILb1EN4cuda3std3__45tupleIJN6thrust24THRUST_300001_SM_1000_NS6detail15normal_iteratorINSA_10device_ptrIfEEEESF_EEEE10policy1000El5saxpySF_JPfSK_EEEvT0_iT1_T2_DpNS2_10kernel_argIT3_EE
.visible .entry _ZN3cub18CUB_300001_SM_10006detail9transform16transform_kernelINS2_10policy_hubILb1EN4cuda3std3__45tupleIJN6thrust24THRUST_300001_SM_1000_NS6detail15normal_iteratorINSA_10device_ptrIfEEEESF_EEEE10policy1000El5saxpySF_JPfSK_EEEvT0_iT1_T2_DpNS2_10kernel_argIT3_EE(
	.param .u64 _ZN3cub18CUB_300001_SM_10006detail9transform16transform_kernelINS2_10policy_hubILb1EN4cuda3std3__45tupleIJN6thrust24THRUST_300001_SM_1000_NS6detail15normal_iteratorINSA_10device_ptrIfEEEESF_EEEE10policy1000El5saxpySF_JPfSK_EEEvT0_iT1_T2_DpNS2_10kernel_argIT3_EE_param_0,
	.param .u32 _ZN3cub18CUB_300001_SM_10006detail9transform16transform_kernelINS2_10policy_hubILb1EN4cuda3std3__45tupleIJN6thrust24THRUST_300001_SM_1000_NS6detail15normal_iteratorINSA_10device_ptrIfEEEESF_EEEE10policy1000El5saxpySF_JPfSK_EEEvT0_iT1_T2_DpNS2_10kernel_argIT3_EE_param_1,
	.param .align 4 .b8 _ZN3cub18CUB_300001_SM_10006detail9transform16transform_kernelINS2_10policy_hubILb1EN4cuda3std3__45tupleIJN6thrust24THRUST_300001_SM_1000_NS6detail15normal_iteratorINSA_10device_ptrIfEEEESF_EEEE10policy1000El5saxpySF_JPfSK_EEEvT0_iT1_T2_DpNS2_10kernel_argIT3_EE_param_2[4],
	.param .align 8 .b8 _ZN3cub18CUB_300001_SM_10006detail9transform16transform_kernelINS2_10policy_hubILb1EN4cuda3std3__45tupleIJN6thrust24THRUST_300001_SM_1000_NS6detail15normal_iteratorINSA_10device_ptrIfEEEESF_EEEE10policy1000El5saxpySF_JPfSK_EEEvT0_iT1_T2_DpNS2_10kernel_argIT3_EE_param_3[8],
	.param .align 8 .b8 _ZN3cub18CUB_300001_SM_10006detail9transform16transform_kernelINS2_10policy_hubILb1EN4cuda3std3__45tupleIJN6thrust24THRUST_300001_SM_1000_NS6detail15normal_iteratorINSA_10device_ptrIfEEEESF_EEEE10policy1000El5saxpySF_JPfSK_EEEvT0_iT1_T2_DpNS2_10kernel_argIT3_EE_param_4[16],
	.param .align 8 .b8 _ZN3cub18CUB_300001_SM_10006detail9transform16transform_kernelINS2_10policy_hubILb1EN4cuda3std3__45tupleIJN6thrust24THRUST_300001_SM_1000_NS6detail15normal_iteratorINSA_10device_ptrIfEEEESF_EEEE10policy1000El5saxpySF_JPfSK_EEEvT0_iT1_T2_DpNS2_10kernel_argIT3_EE_param_5[16]
)
.maxntid 128
{
	.reg .pred 	%p<38>;
	.reg .b32 	%r<78>;
	.reg .b32 	%f<93>;
	.reg .b64 	%rd<103>;

	ld.param.f32 	%f2, [_ZN3cub18CUB_300001_SM_10006detail9transform16transform_kernelINS2_10policy_hubILb1EN4cuda3std3__45tupleIJN6thrust24THRUST_300001_SM_1000_NS6detail15normal_iteratorINSA_10device_ptrIfEEEESF_EEEE10policy1000El5saxpySF_JPfSK_EEEvT0_iT1_T2_DpNS2_10kernel_argIT3_EE_param_2];
	ld.param.u64 	%rd30, [_ZN3cub18CUB_300001_SM_10006detail9transform16transform_kernelINS2_10policy_hubILb1EN4cuda3std3__45tupleIJN6thrust24THRUST_300001_SM_1000_NS6detail15normal_iteratorINSA_10device_ptrIfEEEESF_EEEE10policy1000El5saxpySF_JPfSK_EEEvT0_iT1_T2_DpNS2_10kernel_argIT3_EE_param_0];
	ld.param.u64 	%rd28, [_ZN3cub18CUB_300001_SM_10006detail9transform16transform_kernelINS2_10policy_hubILb1EN4cuda3std3__45tupleIJN6thrust24THRUST_300001_SM_1000_NS6detail15normal_iteratorINSA_10device_ptrIfEEEESF_EEEE10policy1000El5saxpySF_JPfSK_EEEvT0_iT1_T2_DpNS2_10kernel_argIT3_EE_param_5];
	ld.param.u64 	%rd26, [_ZN3cub18CUB_300001_SM_10006detail9transform16transform_kernelINS2_10policy_hubILb1EN4cuda3std3__45tupleIJN6thrust24THRUST_300001_SM_1000_NS6detail15normal_iteratorINSA_10device_ptrIfEEEESF_EEEE10policy1000El5saxpySF_JPfSK_EEEvT0_iT1_T2_DpNS2_10kernel_argIT3_EE_param_4];
	ld.param.u64 	%rd31, [_ZN3cub18CUB_300001_SM_10006detail9transform16transform_kernelINS2_10policy_hubILb1EN4cuda3std3__45tupleIJN6thrust24THRUST_300001_SM_1000_NS6detail15normal_iteratorINSA_10device_ptrIfEEEESF_EEEE10policy1000El5saxpySF_JPfSK_EEEvT0_iT1_T2_DpNS2_10kernel_argIT3_EE_param_3];
	ld.param.u32 	%r42, [_ZN3cub18CUB_300001_SM_10006detail9transform16transform_kernelINS2_10policy_hubILb1EN4cuda3std3__45tupleIJN6thrust24THRUST_300001_SM_1000_NS6detail15normal_iteratorINSA_10device_ptrIfEEEESF_EEEE10policy1000El5saxpySF_JPfSK_EEEvT0_iT1_T2_DpNS2_10kernel_argIT3_EE_param_1];
	cvta.to.global.u64 	%rd1, %rd31;
	cvta.to.global.u64 	%rd2, %rd26;
	cvta.to.global.u64 	%rd3, %rd28;
	shl.b32 	%r1, %r42, 7;
	mov.u32 	%r43, %ctaid.x;
	cvt.u64.u32 	%rd32, %r43;
	cvt.s64.s32 	%rd33, %r1;
	mul.lo.s64 	%rd4, %rd33, %rd32;
	sub.s64 	%rd34, %rd30, %rd4;
	min.s64 	%rd35, %rd34, %rd33;
	cvt.u32.u64 	%r2, %rd35;
	shl.b32 	%r3, %r2, 2;
	mov.u32 	%r4, %tid.x;
	shl.b32 	%r68, %r4, 7;
	setp.ge.s32 	%p1, %r68, %r3;
	@%p1 bra 	$L__BB3_5;
	shl.b64 	%rd5, %rd4, 2;
	add.s64 	%rd36, %rd2, %rd5;
	mul.wide.u32 	%rd6, %r4, 128;
	add.s64 	%rd100, %rd36, %rd6;
	mov.u32 	%r67, %r68;
$L__BB3_2:
	.pragma "nounroll";
	// begin inline asm
	prefetch.global.L2 [%rd100];
	// end inline asm
	add.s32 	%r67, %r67, 16384;
	add.s64 	%rd100, %rd100, 16384;
	setp.lt.s32 	%p2, %r67, %r3;
	@%p2 bra 	$L__BB3_2;
	add.s64 	%rd38, %rd3, %rd5;
	add.s64 	%rd101, %rd38, %rd6;
$L__BB3_4:
	.pragma "nounroll";
	// begin inline asm
	prefetch.global.L2 [%rd101];
	// end inline asm
	add.s32 	%r68, %r68, 16384;
	add.s64 	%rd101, %rd101, 16384;
	setp.lt.s32 	%p3, %r68, %r3;
	@%p3 bra 	$L__BB3_4;
$L__BB3_5:
	shl.b64 	%rd102, %rd4, 2;
	add.s64 	%rd13, %rd2, %rd102;
	add.s64 	%rd14, %rd3, %rd102;
	add.s64 	%rd15, %rd1, %rd102;
	setp.eq.s32 	%p4, %r1, %r2;
	@%p4 bra 	$L__BB3_47;
	setp.lt.s32 	%p5, %r42, 1;
	@%p5 bra 	$L__BB3_59;
	and.b32  	%r10, %r42, 7;
	setp.lt.u32 	%p6, %r42, 8;
	mov.b32 	%r75, 0;
	@%p6 bra 	$L__BB3_26;
	and.b32  	%r75, %r42, 2147483640;
	mov.b32 	%r71, 0;
$L__BB3_9:
	.pragma "nounroll";
	shl.b32 	%r46, %r71, 7;
	add.s32 	%r20, %r46, %r4;
	setp.ge.s32 	%p7, %r20, %r2;
	@%p7 bra 	$L__BB3_11;
	mul.wide.u32 	%rd41, %r20, 4;
	add.s64 	%rd42, %rd13, %rd41;
	add.s64 	%rd43, %rd14, %rd41;
	ld.global.f32 	%f3, [%rd42];
	ld.global.f32 	%f4, [%rd43];
	fma.rn.f32 	%f5, %f2, %f3, %f4;
	add.s64 	%rd44, %rd15, %rd41;
	st.global.f32 	[%rd44], %f5;
$L__BB3_11:
	add.s32 	%r47, %r20, 128;
	setp.ge.s32 	%p8, %r47, %r2;
	mul.wide.s32 	%rd45, %r47, 4;
	add.s64 	%rd23, %rd13, %rd45;
	add.s64 	%rd24, %rd14, %rd45;
	add.s64 	%rd25, %rd15, %rd45;
	@%p8 bra 	$L__BB3_13;
	ld.global.f32 	%f6, [%rd23];
	ld.global.f32 	%f7, [%rd24];
	fma.rn.f32 	%f8, %f2, %f6, %f7;
	st.global.f32 	[%rd25], %f8;
$L__BB3_13:
	add.s32 	%r48, %r20, 256;
	setp.ge.s32 	%p9, %r48, %r2;
	@%p9 bra 	$L__BB3_15;
	ld.global.f32 	%f9, [%rd23+512];
	ld.global.f32 	%f10, [%rd24+512];
	fma.rn.f32 	%f11, %f2, %f9, %f10;
	st.global.f32 	[%rd25+512], %f11;
$L__BB3_15:
	add.s32 	%r49, %r20, 384;
	setp.ge.s32 	%p10, %r49, %r2;
	@%p10 bra 	$L__BB3_17;
	ld.global.f32 	%f12, [%rd23+1024];
	ld.global.f32 	%f13, [%rd24+1024];
	fma.rn.f32 	%f14, %f2, %f12, %f13;
	st.global.f32 	[%rd25+1024], %f14;
$L__BB3_17:
	add.s32 	%r50, %r20, 512;
	setp.ge.s32 	%p11, %r50, %r2;
	@%p11 bra 	$L__BB3_19;
	ld.global.f32 	%f15, [%rd23+1536];
	ld.global.f32 	%f16, [%rd24+1536];
	fma.rn.f32 	%f17, %f2, %f15, %f16;
	st.global.f32 	[%rd25+1536], %f17;
$L__BB3_19:
	add.s32 	%r51, %r20, 640;
	setp.ge.s32 	%p12, %r51, %r2;
	@%p12 bra 	$L__BB3_21;
	ld.global.f32 	%f18, [%rd23+2048];
	ld.global.f32 	%f19, [%rd24+2048];
	fma.rn.f32 	%f20, %f2, %f18, %f19;
	st.global.f32 	[%rd25+2048], %f20;
$L__BB3_21:
	add.s32 	%r52, %r20, 768;
	setp.ge.s32 	%p13, %r52, %r2;
	@%p13 bra 	$L__BB3_23;
	ld.global.f32 	%f21, [%rd23+2560];
	ld.global.f32 	%f22, [%rd24+2560];
	fma.rn.f32 	%f23, %f2, %f21, %f22;
	st.global.f32 	[%rd25+2560], %f23;
$L__BB3_23:
	add.s32 	%r53, %r20, 896;
	setp.ge.s32 	%p14, %r53, %r2;
	@%p14 bra 	$L__BB3_25;
	ld.global.f32 	%f24, [%rd23+3072];
	ld.global.f32 	%f25, [%rd24+3072];
	fma.rn.f32 	%f26, %f2, %f24, %f25;
	st.global.f32 	[%rd25+3072], %f26;
$L__BB3_25:
	add.s32 	%r71, %r71, 8;
	setp.eq.s32 	%p15, %r71, %r75;
	@%p15 bra 	$L__BB3_26;
	bra.uni 	$L__BB3_9;
$L__BB3_26:
	setp.eq.s32 	%p16, %r10, 0;
	@%p16 bra 	$L__BB3_59;
	and.b32  	%r30, %r42, 3;
	setp.lt.u32 	%p17, %r10, 4;
	@%p17 bra 	$L__BB3_37;
	shl.b32 	%r54, %r75, 7;
	add.s32 	%r31, %r54, %r4;
	setp.ge.s32 	%p18, %r31, %r2;
	@%p18 bra 	$L__BB3_30;
	mul.wide.s32 	%rd46, %r31, 4;
	add.s64 	%rd47, %rd13, %rd46;
	add.s64 	%rd48, %rd14, %rd46;
	ld.global.f32 	%f27, [%rd47];
	ld.global.f32 	%f28, [%rd48];
	fma.rn.f32 	%f29, %f2, %f27, %f28;
	add.s64 	%rd49, %rd15, %rd46;
	st.global.f32 	[%rd49], %f29;
$L__BB3_30:
	add.s32 	%r32, %r31, 128;
	setp.ge.s32 	%p19, %r32, %r2;
	@%p19 bra 	$L__BB3_32;
	mul.wide.s32 	%rd50, %r32, 4;
	add.s64 	%rd51, %rd13, %rd50;
	add.s64 	%rd52, %rd14, %rd50;
	ld.global.f32 	%f30, [%rd51];
	ld.global.f32 	%f31, [%rd52];
	fma.rn.f32 	%f32, %f2, %f30, %f31;
	add.s64 	%rd53, %rd15, %rd50;
	st.global.f32 	[%rd53], %f32;
$L__BB3_32:
	add.s32 	%r33, %r31, 256;
	setp.ge.s32 	%p20, %r33, %r2;
	@%p20 bra 	$L__BB3_34;
	mul.wide.s32 	%rd54, %r33, 4;
	add.s64 	%rd55, %rd13, %rd54;
	add.s64 	%rd56, %rd14, %rd54;
	ld.global.f32 	%f33, [%rd55];
	ld.global.f32 	%f34, [%rd56];
	fma.rn.f32 	%f35, %f2, %f33, %f34;
	add.s64 	%rd57, %rd15, %rd54;
	st.global.f32 	[%rd57], %f35;
$L__BB3_34:
	add.s32 	%r34, %r31, 384;
	setp.ge.s32 	%p21, %r34, %r2;
	@%p21 bra 	$L__BB3_36;
	mul.wide.s32 	%rd58, %r34, 4;
	add.s64 	%rd59, %rd13, %rd58;
	add.s64 	%rd60, %rd14, %rd58;
	ld.global.f32 	%f36, [%rd59];
	ld.global.f32 	%f37, [%rd60];
	fma.rn.f32 	%f38, %f2, %f36, %f37;
	add.s64 	%rd61, %rd15, %rd58;
	st.global.f32 	[%rd61], %f38;
$L__BB3_36:
	add.s32 	%r75, %r75, 4;
$L__BB3_37:
	setp.eq.s32 	%p22, %r30, 0;
	@%p22 bra 	$L__BB3_59;
	setp.eq.s32 	%p23, %r30, 1;
	@%p23 bra 	$L__BB3_44;
	shl.b32 	%r55, %r75, 7;
	add.s32 	%r37, %r55, %r4;
	setp.ge.s32 	%p24, %r37, %r2;
	@%p24 bra 	$L__BB3_41;
	mul.wide.s32 	%rd62, %r37, 4;
	add.s64 	%rd63, %rd13, %rd62;
	add.s64 	%rd64, %rd14, %rd62;
	ld.global.f32 	%f39, [%rd63];
	ld.global.f32 	%f40, [%rd64];
	fma.rn.f32 	%f41, %f2, %f39, %f40;
	add.s64 	%rd65, %rd15, %rd62;
	st.global.f32 	[%rd65], %f41;
$L__BB3_41:
	add.s32 	%r38, %r37, 128;
	setp.ge.s32 	%p25, %r38, %r2;
	@%p25 bra 	$L__BB3_43;
	mul.wide.s32 	%rd66, %r38, 4;
	add.s64 	%rd67, %rd13, %rd66;
	add.s64 	%rd68, %rd14, %rd66;
	ld.global.f32 	%f42, [%rd67];
	ld.global.f32 	%f43, [%rd68];
	fma.rn.f32 	%f44, %f2, %f42, %f43;
	add.s64 	%rd69, %rd15, %rd66;
	st.global.f32 	[%rd69], %f44;
$L__BB3_43:
	add.s32 	%r75, %r75, 2;
$L__BB3_44:
	and.b32  	%r56, %r42, 1;
	setp.eq.b32 	%p26, %r56, 1;
	not.pred 	%p27, %p26;
	@%p27 bra 	$L__BB3_59;
	shl.b32 	%r57, %r75, 7;
	add.s32 	%r41, %r57, %r4;
	setp.ge.s32 	%p28, %r41, %r2;
	@%p28 bra 	$L__BB3_59;
	mul.wide.s32 	%rd70, %r41, 4;
	add.s64 	%rd71, %rd13, %rd70;
	add.s64 	%rd72, %rd14, %rd70;
	ld.global.f32 	%f45, [%rd71];
	ld.global.f32 	%f46, [%rd72];
	fma.rn.f32 	%f47, %f2, %f45, %f46;
	add.s64 	%rd73, %rd15, %rd70;
	st.global.f32 	[%rd73], %f47;
	bra.uni 	$L__BB3_59;
$L__BB3_47:
	setp.lt.s32 	%p29, %r42, 1;
	@%p29 bra 	$L__BB3_59;
	setp.lt.u32 	%p30, %r42, 8;
	mov.b32 	%r73, 0;
	@%p30 bra 	$L__BB3_51;
	and.b32  	%r73, %r42, 2147483640;
	neg.s32 	%r70, %r73;
	mul.wide.u32 	%rd74, %r4, 4;
	add.s64 	%rd16, %rd1, %rd74;
	add.s64 	%rd75, %rd102, 1536;
	add.s64 	%rd18, %rd2, %rd75;
	add.s32 	%r69, %r4, 128;
	add.s64 	%rd19, %rd3, %rd75;
	add.s64 	%rd20, %rd1, %rd75;
$L__BB3_50:
	.pragma "nounroll";
	mul.wide.s32 	%rd76, %r69, 4;
	add.s64 	%rd77, %rd18, %rd76;
	add.s64 	%rd78, %rd19, %rd76;
	add.s64 	%rd79, %rd20, %rd76;
	cvta.to.global.u64 	%rd80, %rd26;
	mul.wide.u32 	%rd81, %r4, 4;
	add.s64 	%rd82, %rd80, %rd81;
	add.s64 	%rd83, %rd82, %rd102;
	cvta.to.global.u64 	%rd84, %rd28;
	add.s64 	%rd85, %rd84, %rd81;
	add.s64 	%rd86, %rd85, %rd102;
	ld.global.f32 	%f48, [%rd83];
	ld.global.f32 	%f49, [%rd86];
	fma.rn.f32 	%f50, %f2, %f48, %f49;
	add.s64 	%rd87, %rd16, %rd102;
	st.global.f32 	[%rd87], %f50;
	ld.global.f32 	%f51, [%rd77+-1536];
	ld.global.f32 	%f52, [%rd78+-1536];
	fma.rn.f32 	%f53, %f2, %f51, %f52;
	st.global.f32 	[%rd79+-1536], %f53;
	ld.global.f32 	%f54, [%rd77+-1024];
	ld.global.f32 	%f55, [%rd78+-1024];
	fma.rn.f32 	%f56, %f2, %f54, %f55;
	st.global.f32 	[%rd79+-1024], %f56;
	ld.global.f32 	%f57, [%rd77+-512];
	ld.global.f32 	%f58, [%rd78+-512];
	fma.rn.f32 	%f59, %f2, %f57, %f58;
	st.global.f32 	[%rd79+-512], %f59;
	ld.global.f32 	%f60, [%rd77];
	ld.global.f32 	%f61, [%rd78];
	fma.rn.f32 	%f62, %f2, %f60, %f61;
	st.global.f32 	[%rd79], %f62;
	ld.global.f32 	%f63, [%rd77+512];
	ld.global.f32 	%f64, [%rd78+512];
	fma.rn.f32 	%f65, %f2, %f63, %f64;
	st.global.f32 	[%rd79+512], %f65;
	ld.global.f32 	%f66, [%rd77+1024];
	ld.global.f32 	%f67, [%rd78+1024];
	fma.rn.f32 	%f68, %f2, %f66, %f67;
	st.global.f32 	[%rd79+1024], %f68;
	ld.global.f32 	%f69, [%rd77+1536];
	ld.global.f32 	%f70, [%rd78+1536];
	fma.rn.f32 	%f71, %f2, %f69, %f70;
	st.global.f32 	[%rd79+1536], %f71;
	add.s32 	%r70, %r70, 8;
	add.s64 	%rd102, %rd102, 4096;
	add.s32 	%r69, %r69, 1024;
	setp.eq.s32 	%p31, %r70, 0;
	@%p31 bra 	$L__BB3_51;
	bra.uni 	$L__BB3_50;
$L__BB3_51:
	and.b32  	%r23, %r42, 7;
	setp.eq.s32 	%p32, %r23, 0;
	@%p32 bra 	$L__BB3_59;
	and.b32  	%r24, %r42, 3;
	setp.lt.u32 	%p33, %r23, 4;
	@%p33 bra 	$L__BB3_54;
	shl.b32 	%r60, %r73, 7;
	add.s32 	%r61, %r60, %r4;
	mul.wide.s32 	%rd88, %r61, 4;
	add.s64 	%rd89, %rd13, %rd88;
	add.s64 	%rd90, %rd14, %rd88;
	ld.global.f32 	%f72, [%rd89];
	ld.global.f32 	%f73, [%rd90];
	fma.rn.f32 	%f74, %f2, %f72, %f73;
	add.s64 	%rd91, %rd15, %rd88;
	st.global.f32 	[%rd91], %f74;
	ld.global.f32 	%f75, [%rd89+512];
	ld.global.f32 	%f76, [%rd90+512];
	fma.rn.f32 	%f77, %f2, %f75, %f76;
	st.global.f32 	[%rd91+512], %f77;
	ld.global.f32 	%f78, [%rd89+1024];
	ld.global.f32 	%f79, [%rd90+1024];
	fma.rn.f32 	%f80, %f2, %f78, %f79;
	st.global.f32 	[%rd91+1024], %f80;
	ld.global.f32 	%f81, [%rd89+1536];
	ld.global.f32 	%f82, [%rd90+1536];
	fma.rn.f32 	%f83, %f2, %f81, %f82;
	st.global.f32 	[%rd91+1536], %f83;
	add.s32 	%r73, %r73, 4;
$L__BB3_54:
	setp.eq.s32 	%p34, %r24, 0;
	@%p34 bra 	$L__BB3_59;
	setp.eq.s32 	%p35, %r24, 1;
	@%p35 bra 	$L__BB3_57;
	shl.b32 	%r62, %r73, 7;
	add.s32 	%r63, %r62, %r4;
	mul.wide.s32 	%rd92, %r63, 4;
	add.s64 	%rd93, %rd13, %rd92;
	add.s64 	%rd94, %rd14, %rd92;
	ld.global.f32 	%f84, [%rd93];
	ld.global.f32 	%f85, [%rd94];
	fma.rn.f32 	%f86, %f2, %f84, %f85;
	add.s64 	%rd95, %rd15, %rd92;
	st.global.f32 	[%rd95], %f86;
	ld.global.f32 	%f87, [%rd93+512];
	ld.global.f32 	%f88, [%rd94+512];
	fma.rn.f32 	%f89, %f2, %f87, %f88;
	st.global.f32 	[%rd95+512], %f89;
	add.s32 	%r73, %r73, 2;
$L__BB3_57:
	and.b32  	%r64, %r42, 1;
	setp.eq.b32 	%p36, %r64, 1;
	not.pred 	%p37, %p36;
	@%p37 bra 	$L__BB3_59;
	shl.b32 	%r65, %r73, 7;
	add.s32 	%r66, %r65, %r4;
	mul.wide.s32 	%rd96, %r66, 4;
	add.s64 	%rd97, %rd13, %rd96;
	add.s64 	%rd98, %rd14, %rd96;
	ld.global.f32 	%f90, [%rd97];
	ld.global.f32 	%f91, [%rd98];
	fma.rn.f32 	%f92, %f2, %f90, %f91;
	add.s64 	%rd99, %rd15, %rd96;
	st.global.f32 	[%rd99], %f92;
$L__BB3_59:
	ret;

}


// ===== COMPILED SASS (sm_100) =====

	.target	sm_100

	.elftype	@"ET_EXEC"


//--------------------- .note.nv.tkinfo           --------------------------
	.section	.note.nv.tkinfo,"",@"SHT_NOTE"
	.sectionflags	@"SHF_NOTE_NV_TKINFO"
	.tkinfo
        /*0018*/ 	.word	0x00000002
        /*0030*/ 	.string	""
        /*0030*/ 	.string	"ptxas"
        /*0030*/ 	.string	"Cuda compilation tools, release 13.0, V13.0.88"
        /*0030*/ 	.string	"Build cuda_13.0.r13.0/compiler.36424714_0"
        /*0030*/ 	.string	"-arch sm_100 -m 64 "



//--------------------- .note.nv.cuinfo           --------------------------
	.section	.note.nv.cuinfo,"",@"SHT_NOTE"
	.sectionflags	@"SHF_NOTE_NV_CUINFO"
        /*0018*/ 	.short	0x0002
        /*001a*/ 	.short	0x0064
        /*001c*/ 	.short	0x0082
	.zero		2


//--------------------- .nv.info                  --------------------------
	.section	.nv.info,"",@"SHT_CUDA_INFO"
	.align	4


	//----- nvinfo : EIATTR_REGCOUNT
	.align		4
        /*0000*/ 	.byte	0x04, 0x2f
        /*0002*/ 	.short	(.L_46 - .L_45)
	.align		4
.L_45:
        /*0004*/ 	.word	index@(_ZN3cub18CUB_300001_SM_10006detail11EmptyKernelIvEEvv)
        /*0008*/ 	.word	0x00000004


	//----- nvinfo : EIATTR_FRAME_SIZE
	.align		4
.L_46:
        /*000c*/ 	.byte	0x04, 0x11
        /*000e*/ 	.short	(.L_48 - .L_47)
	.align		4
.L_47:
        /*0010*/ 	.word	index@(_ZN3cub18CUB_300001_SM_10006detail11EmptyKernelIvEEvv)
        /*0014*/ 	.word	0x00000000


	//----- nvinfo : EIATTR_REGCOUNT
	.align		4
.L_48:
        /*0018*/ 	.byte	0x04, 0x2f
        /*001a*/ 	.short	(.L_50 - .L_49)
	.align		4
.L_49:
        /*001c*/ 	.word	index@(_ZN3cub18CUB_300001_SM_10006detail8for_each13static_kernelINS2_12policy_hub_t12policy_500_tEmN6thrust24THRUST_300001_SM_1000_NS8cuda_cub20__uninitialized_fill7functorINS7_10device_ptrIfEEfEEEEvT0_T1_)
        /*0020*/ 	.word	0x00000008


	//----- nvinfo : EIATTR_FRAME_SIZE
	.align		4
.L_50:
        /*0024*/ 	.byte	0x04, 0x11
        /*0026*/ 	.short	(.L_52 - .L_51)
	.align		4
.L_51:
        /*0028*/ 	.word	index@(_ZN3cub18CUB_300001_SM_10006detail8for_each13static_kernelINS2_12policy_hub_t12policy_500_tEmN6thrust24THRUST_300001_SM_1000_NS8cuda_cub20__uninitialized_fill7functorINS7_10device_ptrIfEEfEEEEvT0_T1_)
        /*002c*/ 	.word	0x00000000


	//----- nvinfo : EIATTR_REGCOUNT
	.align		4
.L_52:
        /*0030*/ 	.byte	0x04, 0x2f
        /*0032*/ 	.short	(.L_54 - .L_53)
	.align		4
.L_53:
        /*0034*/ 	.word	index@(_ZN3cub18CUB_300001_SM_10006detail9transform16transform_kernelINS2_10policy_hubILb1EN4cuda3std3__45tupleIJN6thrust24THRUST_300001_SM_1000_NS6detail15normal_iteratorINSA_10device_ptrIfEEEESF_EEEE10policy1000Ei5saxpySF_JPfSK_EEEvT0_iT1_T2_DpNS2_10kernel_argIT3_EE)
        /*0038*/ 	.word	0x0000001e


	//----- nvinfo : EIATTR_FRAME_SIZE
	.align		4
.L_54:
        /*003c*/ 	.byte	0x04, 0x11
        /*003e*/ 	.short	(.L_56 - .L_55)
	.align		4
.L_55:
        /*0040*/ 	.word	index@(_ZN3cub18CUB_300001_SM_10006detail9transform16transform_kernelINS2_10policy_hubILb1EN4cuda3std3__45tupleIJN6thrust24THRUST_300001_SM_1000_NS6detail15normal_iteratorINSA_10device_ptrIfEEEESF_EEEE10policy1000Ei5saxpySF_JPfSK_EEEvT0_iT1_T2_DpNS2_10kernel_argIT3_EE)
        /*0044*/ 	.word	0x00000000


	//----- nvinfo : EIATTR_REGCOUNT
	.align		4
.L_56:
        /*0048*/ 	.byte	0x04, 0x2f
        /*004a*/ 	.short	(.L_58 - .L_57)
	.align		4
.L_57:
        /*004c*/ 	.word	index@(_ZN3cub18CUB_300001_SM_10006detail9transform16transform_kernelINS2_10policy_hubILb1EN4cuda3std3__45tupleIJN6thrust24THRUST_300001_SM_1000_NS6detail15normal_iteratorINSA_10device_ptrIfEEEESF_EEEE10policy1000El5saxpySF_JPfSK_EEEvT0_iT1_T2_DpNS2_10kernel_argIT3_EE)
        /*0050*/ 	.word	0x00000020


	//----- nvinfo : EIATTR_FRAME_SIZE
	.align		4
.L_58:
        /*0054*/ 	.byte	0x04, 0x11
        /*0056*/ 	.short	(.L_60 - .L_59)
	.align		4
.L_59:
        /*0058*/ 	.word	index@(_ZN3cub18CUB_300001_SM_10006detail9transform16transform_kernelINS2_10policy_hubILb1EN4cuda3std3__45tupleIJN6thrust24THRUST_300001_SM_1000_NS6detail15normal_iteratorINSA_10device_ptrIfEEEESF_EEEE10policy1000El5saxpySF_JPfSK_EEEvT0_iT1_T2_DpNS2_10kernel_argIT3_EE)
        /*005c*/ 	.word	0x00000000


	//----- nvinfo : EIATTR_MIN_STACK_SIZE
	.align		4
.L_60:
        /*0060*/ 	.byte	0x04, 0x12
        /*0062*/ 	.short	(.L_62 - .L_61)
	.align		4
.L_61:
        /*0064*/ 	.word	index@(_ZN3cub18CUB_300001_SM_10006detail9transform16transform_kernelINS2_10policy_hubILb1EN4cuda3std3__45tupleIJN6thrust24THRUST_300001_SM_1000_NS6detail15normal_iteratorINSA_10device_ptrIfEEEESF_EEEE10policy1000El5saxpySF_JPfSK_EEEvT0_iT1_T2_DpNS2_10kernel_argIT3_EE)
        /*0068*/ 	.word	0x00000000


	//----- nvinfo : EIATTR_MIN_STACK_SIZE
	.align		4
.L_62:
        /*006c*/ 	.byte	0x04, 0x12
        /*006e*/ 	.short	(.L_64 - .L_63)
	.align		4
.L_63:
        /*0070*/ 	.word	index@(_ZN3cub18CUB_300001_SM_10006detail9transform16transform_kernelINS2_10policy_hubILb1EN4cuda3std3__45tupleIJN6thrust24THRUST_300001_SM_1000_NS6detail15normal_iteratorINSA_10device_ptrIfEEEESF_EEEE10policy1000Ei5saxpySF_JPfSK_EEEvT0_iT1_T2_DpNS2_10kernel_argIT3_EE)
        /*0074*/ 	.word	0x00000000


	//----- nvinfo : EIATTR_MIN_STACK_SIZE
	.align		4
.L_64:
        /*0078*/ 	.byte	0x04, 0x12
        /*007a*/ 	.short	(.L_66 - .L_65)
	.align		4
.L_65:
        /*007c*/ 	.word	index@(_ZN3cub18CUB_300001_SM_10006detail8for_each13static_kernelINS2_12policy_hub_t12policy_500_tEmN6thrust24THRUST_300001_SM_1000_NS8cuda_cub20__uninitialized_fill7functorINS7_10device_ptrIfEEfEEEEvT0_T1_)
        /*0080*/ 	.word	0x00000000


	//----- nvinfo : EIATTR_MIN_STACK_SIZE
	.align		4
.L_66:
        /*0084*/ 	.byte	0x04, 0x12
        /*0086*/ 	.short	(.L_68 - .L_67)
	.align		4
.L_67:
        /*0088*/ 	.word	index@(_ZN3cub18CUB_300001_SM_10006detail11EmptyKernelIvEEvv)
        /*008c*/ 	.word	0x00000000
.L_68:


//--------------------- .nv.compat                --------------------------
	.section	.nv.compat,"",@"SHT_CUDA_COMPAT_INFO"
	.align	4
        /*0000*/ 	.byte	0x02, 0x09, 0x00, 0x00, 0x02, 0x02, 0x01, 0x00, 0x02, 0x05, 0x05, 0x00, 0x03, 0x07, 0x01, 0x01
        /*0010*/ 	.byte	0x02, 0x03, 0x00, 0x00, 0x02, 0x06, 0x01, 0x00, 0x04, 0x0b, 0x08, 0x00, 0x09, 0x00, 0x00, 0x00
        /*0020*/ 	.byte	0x00, 0x00, 0x00, 0x00


//--------------------- .nv.info._ZN3cub18CUB_300001_SM_10006detail9transform16transform_kernelINS2_10policy_hubILb1EN4cuda3std3__45tupleIJN6thrust24THRUST_300001_SM_1000_NS6detail15normal_iteratorINSA_10device_ptrIfEEEESF_EEEE10policy1000El5saxpySF_JPfSK_EEEvT0_iT1_T2_DpNS2_10kernel_argIT3_EE --------------------------
	.section	.nv.info._ZN3cub18CUB_300001_SM_10006detail9transform16transform_kernelINS2_10policy_hubILb1EN4cuda3std3__45tupleIJN6thrust24THRUST_300001_SM_1000_NS6detail15normal_iteratorINSA_10device_ptrIfEEEESF_EEEE10policy1000El5saxpySF_JPfSK_EEEvT0_iT1_T2_DpNS2_10kernel_argIT3_EE,"",@"SHT_CUDA_INFO"
	.sectionflags	@""
	.align	4


	//----- nvinfo : EIATTR_CUDA_API_VERSION
	.align		4
        /*0000*/ 	.byte	0x04, 0x37
        /*0002*/ 	.short	(.L_70 - .L_69)
.L_69:
        /*0004*/ 	.word	0x00000082


	//----- nvinfo : EIATTR_KPARAM_INFO
	.align		4
.L_70:
        /*0008*/ 	.byte	0x04, 0x17
        /*000a*/ 	.short	(.L_72 - .L_71)
.L_71:
        /*000c*/ 	.word	0x00000000
        /*0010*/ 	.short	0x0005
        /*0012*/ 	.short	0x0028
        /*0014*/ 	.byte	0x00, 0xf0, 0x41, 0x00


	//----- nvinfo : EIATTR_KPARAM_INFO
	.align		4
.L_72:
        /*0018*/ 	.byte	0x04, 0x17
        /*001a*/ 	.short	(.L_74 - .L_73)
.L_73:
        /*001c*/ 	.word	0x00000000
        /*0020*/ 	.short	0x0004
        /*0022*/ 	.short	0x0018
        /*0024*/ 	.byte	0x00, 0xf0, 0x41, 0x00


	//----- nvinfo : EIATTR_KPARAM_INFO
	.align		4
.L_74:
        /*0028*/ 	.byte	0x04, 0x17
        /*002a*/ 	.short	(.L_76 - .L_75)
.L_75:
        /*002c*/ 	.word	0x00000000
        /*0030*/ 	.short	0x0003
        /*0032*/ 	.short	0x0010
        /*0034*/ 	.byte	0x00, 0xf0, 0x21, 0x00


	//----- nvinfo : EIATTR_KPARAM_INFO
	.align		4
.L_76:
        /*0038*/ 	.byte	0x04, 0x17
        /*003a*/ 	.short	(.L_78 - .L_77)
.L_77:
        /*003c*/ 	.word	0x00000000
        /*0040*/ 	.short	0x0002
        /*0042*/ 	.short	0x000c
        /*0044*/ 	.byte	0x00, 0xf0, 0x11, 0x00


	//----- nvinfo : EIATTR_KPARAM_INFO
	.align		4
.L_78:
        /*0048*/ 	.byte	0x04, 0x17
        /*004a*/ 	.short	(.L_80 - .L_79)
.L_79:
        /*004c*/ 	.word	0x00000000
        /*0050*/ 	.short	0x0001
        /*0052*/ 	.short	0x0008
        /*0054*/ 	.byte	0x00, 0xf0, 0x11, 0x00


	//----- nvinfo : EIATTR_KPARAM_INFO
	.align		4
.L_80:
        /*0058*/ 	.byte	0x04, 0x17
        /*005a*/ 	.short	(.L_82 - .L_81)
.L_81:
        /*005c*/ 	.word	0x00000000
        /*0060*/ 	.short	0x0000
        /*0062*/ 	.short	0x0000
        /*0064*/ 	.byte	0x00, 0xf0, 0x21, 0x00


	//----- nvinfo : EIATTR_SPARSE_MMA_MASK
	.align		4
.L_82:
        /*0068*/ 	.byte	0x03, 0x50
        /*006a*/ 	.short	0x0000


	//----- nvinfo : EIATTR_MAXREG_COUNT
	.align		4
        /*006c*/ 	.byte	0x03, 0x1b
        /*006e*/ 	.short	0x00ff


	//----- nvinfo : EIATTR_MERCURY_ISA_VERSION
	.align		4
        /*0070*/ 	.byte	0x03, 0x5f
        /*0072*/ 	.short	0x0101


	//----- nvinfo : EIATTR_VRC_CTA_INIT_COUNT
	.align		4
        /*0074*/ 	.byte	0x02, 0x4a
	.zero		1
	.zero		1


	//----- nvinfo : EIATTR_EXIT_INSTR_OFFSETS
	.align		4
        /*0078*/ 	.byte	0x04, 0x1c
        /*007a*/ 	.short	(.L_84 - .L_83)


	//   ....[0]....
.L_83:
        /*007c*/ 	.word	0x000003e0


	//   ....[1]....
        /*0080*/ 	.word	0x00000c90


	//   ....[2]....
        /*0084*/ 	.word	0x00000f80


	//   ....[3]....
        /*0088*/ 	.word	0x00001120


	//   ....[4]....
        /*008c*/ 	.word	0x00001150


	//   ....[5]....
        /*0090*/ 	.word	0x000011e0


	//   ....[6]....
        /*0094*/ 	.word	0x00001200


	//   ....[7]....
        /*0098*/ 	.word	0x000016d0


	//   ....[8]....
        /*009c*/ 	.word	0x00001930


	//   ....[9]....
        /*00a0*/ 	.word	0x00001a60


	//   ....[10]....
        /*00a4*/ 	.word	0x00001b00


	//----- nvinfo : EIATTR_MAX_THREADS
	.align		4
.L_84:
        /*00a8*/ 	.byte	0x04, 0x05
        /*00aa*/ 	.short	(.L_86 - .L_85)
.L_85:
        /*00ac*/ 	.word	0x00000080
        /*00b0*/ 	.word	0x00000001
        /*00b4*/ 	.word	0x00000001


	//----- nvinfo : EIATTR_CRS_STACK_SIZE
	.align		4
.L_86:
        /*00b8*/ 	.byte	0x04, 0x1e
        /*00ba*/ 	.short	(.L_88 - .L_87)
.L_87:
        /*00bc*/ 	.word	0x00000000


	//----- nvinfo : EIATTR_CBANK_PARAM_SIZE
	.align		4
.L_88:
        /*00c0*/ 	.byte	0x03, 0x19
        /*00c2*/ 	.short	0x0038


	//----- nvinfo : EIATTR_PARAM_CBANK
	.align		4
        /*00c4*/ 	.byte	0x04, 0x0a
        /*00c6*/ 	.short	(.L_90 - .L_89)
	.align		4
.L_89:
        /*00c8*/ 	.word	index@(.nv.constant0._ZN3cub18CUB_300001_SM_10006detail9transform16transform_kernelINS2_10policy_hubILb1EN4cuda3std3__45tupleIJN6thrust24THRUST_300001_SM_1000_NS6detail15normal_iteratorINSA_10device_ptrIfEEEESF_EEEE10policy1000El5saxpySF_JPfSK_EEEvT0_iT1_T2_DpNS2_10kernel_argIT3_EE)
        /*00cc*/ 	.short	0x0380
        /*00ce*/ 	.short	0x0038


	//----- nvinfo : EIATTR_SW_WAR
	.align		4
.L_90:
        /*00d0*/ 	.byte	0x04, 0x36
        /*00d2*/ 	.short	(.L_92 - .L_91)
.L_91:
        /*00d4*/ 	.word	0x00000008
.L_92:


//--------------------- .nv.info._ZN3cub18CUB_300001_SM_10006detail9transform16transform_kernelINS2_10policy_hubILb1EN4cuda3std3__45tupleIJN6thrust24THRUST_300001_SM_1000_NS6detail15normal_iteratorINSA_10device_ptrIfEEEESF_EEEE10policy1000Ei5saxpySF_JPfSK_EEEvT0_iT1_T2_DpNS2_10kernel_argIT3_EE --------------------------
	.section	.nv.info._ZN3cub18CUB_300001_SM_10006detail9transform16transform_kernelINS2_10policy_hubILb1EN4cuda3std3__45tupleIJN6thrust24THRUST_300001_SM_1000_NS6detail15normal_iteratorINSA_10device_ptrIfEEEESF_EEEE10policy1000Ei5saxpySF_JPfSK_EEEvT0_iT1_T2_DpNS2_10kernel_argIT3_EE,"",@"SHT_CUDA_INFO"
	.sectionflags	@""
	.align	4


	//----- nvinfo : EIATTR_CUDA_API_VERSION
	.align		4
        /*0000*/ 	.byte	0x04, 0x37
        /*0002*/ 	.short	(.L_94 - .L_93)
.L_93:
        /*0004*/ 	.word	0x00000082


	//----- nvinfo : EIATTR_KPARAM_INFO
	.align		4
.L_94:
        /*0008*/ 	.byte	0x04, 0x17
        /*000a*/ 	.short	(.L_96 - .L_95)
.L_95:
        /*000c*/ 	.word	0x00000000
        /*0010*/ 	.short	0x0005
        /*0012*/ 	.short	0x0028
        /*0014*/ 	.byte	0x00, 0xf0, 0x41, 0x00


	//----- nvinfo : EIATTR_KPARAM_INFO
	.align		4
.L_96:
        /*0018*/ 	.byte	0x04, 0x17
        /*001a*/ 	.short	(.L_98 - .L_97)
.L_97:
        /*001c*/ 	.word	0x00000000
        /*0020*/ 	.short	0x0004
        /*0022*/ 	.short	0x0018
        /*0024*/ 	.byte	0x00, 0xf0, 0x41, 0x00


	//----- nvinfo : EIATTR_KPARAM_INFO
	.align		4
.L_98:
        /*0028*/ 	.byte	0x04, 0x17
        /*002a*/ 	.short	(.L_100 - .L_99)
.L_99:
        /*002c*/ 	.word	0x00000000
        /*0030*/ 	.short	0x0003
        /*0032*/ 	.short	0x0010
        /*0034*/ 	.byte	0x00, 0xf0, 0x21, 0x00


	//----- nvinfo : EIATTR_KPARAM_INFO
	.align		4
.L_100:
        /*0038*/ 	.byte	0x04, 0x17
        /*003a*/ 	.short	(.L_102 - .L_101)
.L_101:
        /*003c*/ 	.word	0x00000000
        /*0040*/ 	.short	0x0002
        /*0042*/ 	.short	0x0008
        /*0044*/ 	.byte	0x00, 0xf0, 0x11, 0x00


	//----- nvinfo : EIATTR_KPARAM_INFO
	.align		4
.L_102:
        /*0048*/ 	.byte	0x04, 0x17
        /*004a*/ 	.short	(.L_104 - .L_103)
.L_103:
        /*004c*/ 	.word	0x00000000
        /*0050*/ 	.short	0x0001
        /*0052*/ 	.short	0x0004
        /*0054*/ 	.byte	0x00, 0xf0, 0x11, 0x00


	//----- nvinfo : EIATTR_KPARAM_INFO
	.align		4
.L_104:
        /*0058*/ 	.byte	0x04, 0x17
        /*005a*/ 	.short	(.L_106 - .L_105)
.L_105:
        /*005c*/ 	.word	0x00000000
        /*0060*/ 	.short	0x0000
        /*0062*/ 	.short	0x0000
        /*0064*/ 	.byte	0x00, 0xf0, 0x11, 0x00


	//----- nvinfo : EIATTR_SPARSE_MMA_MASK
	.align		4
.L_106:
        /*0068*/ 	.byte	0x03, 0x50
        /*006a*/ 	.short	0x0000


	//----- nvinfo : EIATTR_MAXREG_COUNT
	.align		4
        /*006c*/ 	.byte	0x03, 0x1b
        /*006e*/ 	.short	0x00ff


	//----- nvinfo : EIATTR_MERCURY_ISA_VERSION
	.align		4
        /*0070*/ 	.byte	0x03, 0x5f
        /*0072*/ 	.short	0x0101


	//----- nvinfo : EIATTR_VRC_CTA_INIT_COUNT
	.align		4
        /*0074*/ 	.byte	0x02, 0x4a
	.zero		1
	.zero		1


	//----- nvinfo : EIATTR_EXIT_INSTR_OFFSETS
	.align		4
        /*0078*/ 	.byte	0x04, 0x1c
        /*007a*/ 	.short	(.L_108 - .L_107)


	//   ....[0]....
.L_107:
        /*007c*/ 	.word	0x000002f0


	//   ....[1]....
        /*0080*/ 	.word	0x00000800


	//   ....[2]....
        /*0084*/ 	.word	0x00000a60


	//   ....[3]....
        /*0088*/ 	.word	0x00000ba0


	//   ....[4]....
        /*008c*/ 	.word	0x00000c50


	//   ....[5]....
        /*0090*/ 	.word	0x00000c80


	//   ....[6]....
        /*0094*/ 	.word	0x00001200


	//   ....[7]....
        /*0098*/ 	.word	0x00001530


	//   ....[8]....
        /*009c*/ 	.word	0x000016f0


	//   ....[9]....
        /*00a0*/ 	.word	0x00001720


	//   ....[10]....
        /*00a4*/ 	.word	0x000017c0


	//----- nvinfo : EIATTR_MAX_THREADS
	.align		4
.L_108:
        /*00a8*/ 	.byte	0x04, 0x05
        /*00aa*/ 	.short	(.L_110 - .L_109)
.L_109:
        /*00ac*/ 	.word	0x00000080
        /*00b0*/ 	.word	0x00000001
        /*00b4*/ 	.word	0x00000001


	//----- nvinfo : EIATTR_CRS_STACK_SIZE
	.align		4
.L_110:
        /*00b8*/ 	.byte	0x04, 0x1e
        /*00ba*/ 	.short	(.L_112 - .L_111)
.L_111:
        /*00bc*/ 	.word	0x00000000


	//----- nvinfo : EIATTR_CBANK_PARAM_SIZE
	.align		4
.L_112:
        /*00c0*/ 	.byte	0x03, 0x19
        /*00c2*/ 	.short	0x0038


	//----- nvinfo : EIATTR_PARAM_CBANK
	.align		4
        /*00c4*/ 	.byte	0x04, 0x0a
        /*00c6*/ 	.short	(.L_114 - .L_113)
	.align		4
.L_113:
        /*00c8*/ 	.word	index@(.nv.constant0._ZN3cub18CUB_300001_SM_10006detail9transform16transform_kernelINS2_10policy_hubILb1EN4cuda3std3__45tupleIJN6thrust24THRUST_300001_SM_1000_NS6detail15normal_iteratorINSA_10device_ptrIfEEEESF_EEEE10policy1000Ei5saxpySF_JPfSK_EEEvT0_iT1_T2_DpNS2_10kernel_argIT3_EE)
        /*00cc*/ 	.short	0x0380
        /*00ce*/ 	.short	0x0038


	//----- nvinfo : EIATTR_SW_WAR
	.align		4
.L_114:
        /*00d0*/ 	.byte	0x04, 0x36
        /*00d2*/ 	.short	(.L_116 - .L_115)
.L_115:
        /*00d4*/ 	.word	0x00000008
.L_116:


//--------------------- .nv.info._ZN3cub18CUB_300001_SM_10006detail8for_each13static_kernelINS2_12policy_hub_t12policy_500_tEmN6thrust24THRUST_300001_SM_1000_NS8cuda_cub20__uninitialized_fill7functorINS7_10device_ptrIfEEfEEEEvT0_T1_ --------------------------
	.section	.nv.info._ZN3cub18CUB_300001_SM_10006detail8for_each13static_kernelINS2_12policy_hub_t12policy_500_tEmN6thrust24THRUST_300001_SM_1000_NS8cuda_cub20__uninitialized_fill7functorINS7_10device_ptrIfEEfEEEEvT0_T1_,"",@"SHT_CUDA_INFO"
	.sectionflags	@""
	.align	4


	//----- nvinfo : EIATTR_CUDA_API_VERSION
	.align		4
        /*0000*/ 	.byte	0x04, 0x37
        /*0002*/ 	.short	(.L_118 - .L_117)
.L_117:
        /*0004*/ 	.word	0x00000082


	//----- nvinfo : EIATTR_KPARAM_INFO
	.align		4
.L_118:
        /*0008*/ 	.byte	0x04, 0x17
        /*000a*/ 	.short	(.L_120 - .L_119)
.L_119:
        /*000c*/ 	.word	0x00000000
        /*0010*/ 	.short	0x0001
        /*0012*/ 	.short	0x0008
        /*0014*/ 	.byte	0x00, 0xf0, 0x41, 0x00


	//----- nvinfo : EIATTR_KPARAM_INFO
	.align		4
.L_120:
        /*0018*/ 	.byte	0x04, 0x17
        /*001a*/ 	.short	(.L_122 - .L_121)
.L_121:
        /*001c*/ 	.word	0x00000000
        /*0020*/ 	.short	0x0000
        /*0022*/ 	.short	0x0000
        /*0024*/ 	.byte	0x00, 0xf0, 0x21, 0x00


	//----- nvinfo : EIATTR_SPARSE_MMA_MASK
	.align		4
.L_122:
        /*0028*/ 	.byte	0x03, 0x50
        /*002a*/ 	.short	0x0000


	//----- nvinfo : EIATTR_MAXREG_COUNT
	.align		4
        /*002c*/ 	.byte	0x03, 0x1b
        /*002e*/ 	.short	0x00ff


	//----- nvinfo : EIATTR_MERCURY_ISA_VERSION
	.align		4
        /*0030*/ 	.byte	0x03, 0x5f
        /*0032*/ 	.short	0x0101


	//----- nvinfo : EIATTR_VRC_CTA_INIT_COUNT
	.align		4
        /*0034*/ 	.byte	0x02, 0x4a
	.zero		1
	.zero		1


	//----- nvinfo : EIATTR_EXIT_INSTR_OFFSETS
	.align		4
        /*0038*/ 	.byte	0x04, 0x1c
        /*003a*/ 	.short	(.L_124 - .L_123)


	//   ....[0]....
.L_123:
        /*003c*/ 	.word	0x00000130


	//   ....[1]....
        /*0040*/ 	.word	0x00000230


	//   ....[2]....
        /*0044*/ 	.word	0x00000260


	//----- nvinfo : EIATTR_MAX_THREADS
	.align		4
.L_124:
        /*0048*/ 	.byte	0x04, 0x05
        /*004a*/ 	.short	(.L_126 - .L_125)
.L_125:
        /*004c*/ 	.word	0x00000100
        /*0050*/ 	.word	0x00000001
        /*0054*/ 	.word	0x00000001


	//----- nvinfo : EIATTR_CBANK_PARAM_SIZE
	.align		4
.L_126:
        /*0058*/ 	.byte	0x03, 0x19
        /*005a*/ 	.short	0x0018


	//----- nvinfo : EIATTR_PARAM_CBANK
	.align		4
        /*005c*/ 	.byte	0x04, 0x0a
        /*005e*/ 	.short	(.L_128 - .L_127)
	.align		4
.L_127:
        /*0060*/ 	.word	index@(.nv.constant0._ZN3cub18CUB_300001_SM_10006detail8for_each13static_kernelINS2_12policy_hub_t12policy_500_tEmN6thrust24THRUST_300001_SM_1000_NS8cuda_cub20__uninitialized_fill7functorINS7_10device_ptrIfEEfEEEEvT0_T1_)
        /*0064*/ 	.short	0x0380
        /*0066*/ 	.short	0x0018


	//----- nvinfo : EIATTR_SW_WAR
	.align		4
.L_128:
        /*0068*/ 	.byte	0x04, 0x36
        /*006a*/ 	.short	(.L_130 - .L_129)
.L_129:
        /*006c*/ 	.word	0x00000008
.L_130:


//--------------------- .nv.info._ZN3cub18CUB_300001_SM_10006detail11EmptyKernelIvEEvv --------------------------
	.section	.nv.info._ZN3cub18CUB_300001_SM_10006detail11EmptyKernelIvEEvv,"",@"SHT_CUDA_INFO"
	.sectionflags	@""
	.align	4


	//----- nvinfo : EIATTR_CUDA_API_VERSION
	.align		4
        /*0000*/ 	.byte	0x04, 0x37
        /*0002*/ 	.short	(.L_132 - .L_131)
.L_131:
        /*0004*/ 	.word	0x00000082


	//----- nvinfo : EIATTR_SPARSE_MMA_MASK
	.align		4
.L_132:
        /*0008*/ 	.byte	0x03, 0x50
        /*000a*/ 	.short	0x0000


	//----- nvinfo : EIATTR_MAXREG_COUNT
	.align		4
        /*000c*/ 	.byte	0x03, 0x1b
        /*000e*/ 	.short	0x00ff


	//----- nvinfo : EIATTR_MERCURY_ISA_VERSION
	.align		4
        /*0010*/ 	.byte	0x03, 0x5f
        /*0012*/ 	.short	0x0101


	//----- nvinfo : EIATTR_VRC_CTA_INIT_COUNT
	.align		4
        /*0014*/ 	.byte	0x02, 0x4a
	.zero		1
	.zero		1


	//----- nvinfo : EIATTR_EXIT_INSTR_OFFSETS
	.align		4
        /*0018*/ 	.byte	0x04, 0x1c
        /*001a*/ 	.short	(.L_134 - .L_133)


	//   ....[0]....
.L_133:
        /*001c*/ 	.word	0x00000010


	//----- nvinfo : EIATTR_SW_WAR
	.align		4
.L_134:
        /*0020*/ 	.byte	0x04, 0x36
        /*0022*/ 	.short	(.L_136 - .L_135)
.L_135:
        /*0024*/ 	.word	0x00000008
.L_136:


//--------------------- .nv.callgraph             --------------------------
	.section	.nv.callgraph,"",@"SHT_CUDA_CALLGRAPH"
	.align	4
	.sectionentsize	8
	.align		4
        /*0000*/ 	.word	0x00000000
	.align		4
        /*0004*/ 	.word	0xffffffff
	.align		4
        /*0008*/ 	.word	0x00000000
	.align		4
        /*000c*/ 	.word	0xfffffffe
	.align		4
        /*0010*/ 	.word	0x00000000
	.align		4
        /*0014*/ 	.word	0xfffffffd
	.align		4
        /*0018*/ 	.word	0x00000000
	.align		4
        /*001c*/ 	.word	0xfffffffc


//--------------------- .nv.constant4             --------------------------
	.section	.nv.constant4,"a",@progbits
	.align	8
	.align		8
.nv.constant4:
        /*0000*/ 	.dword	_ZN34_INTERNAL_aa0ccf0c_4_k_cu_3ca9a65f4cuda3std3__45__cpo5beginE
	.align		8
        /*0008*/ 	.dword	_ZN34_INTERNAL_aa0ccf0c_4_k_cu_3ca9a65f4cuda3std3__45__cpo3endE
	.align		8
        /*0010*/ 	.dword	_ZN34_INTERNAL_aa0ccf0c_4_k_cu_3ca9a65f4cuda3std3__45__cpo6cbeginE
	.align		8
        /*0018*/ 	.dword	_ZN34_INTERNAL_aa0ccf0c_4_k_cu_3ca9a65f4cuda3std3__45__cpo4cendE
	.align		8
        /*0020*/ 	.dword	_ZN34_INTERNAL_aa0ccf0c_4_k_cu_3ca9a65f4cuda3std3__45__cpo6rbeginE
	.align		8
        /*0028*/ 	.dword	_ZN34_INTERNAL_aa0ccf0c_4_k_cu_3ca9a65f4cuda3std3__45__cpo4rendE
	.align		8
        /*0030*/ 	.dword	_ZN34_INTERNAL_aa0ccf0c_4_k_cu_3ca9a65f4cuda3std3__45__cpo7crbeginE
	.align		8
        /*0038*/ 	.dword	_ZN34_INTERNAL_aa0ccf0c_4_k_cu_3ca9a65f4cuda3std3__45__cpo5crendE
	.align		8
        /*0040*/ 	.dword	_ZN34_INTERNAL_aa0ccf0c_4_k_cu_3ca9a65f4cuda3std3__436_GLOBAL__N__aa0ccf0c_4_k_cu_3ca9a65f6ignoreE
	.align		8
        /*0048*/ 	.dword	_ZN34_INTERNAL_aa0ccf0c_4_k_cu_3ca9a65f4cuda3std3__419piecewise_constructE
	.align		8
        /*0050*/ 	.dword	_ZN34_INTERNAL_aa0ccf0c_4_k_cu_3ca9a65f4cuda3std3__48in_placeE
	.align		8
        /*0058*/ 	.dword	_ZN34_INTERNAL_aa0ccf0c_4_k_cu_3ca9a65f4cuda3std3__420unreachable_sentinelE
	.align		8
        /*0060*/ 	.dword	_ZN34_INTERNAL_aa0ccf0c_4_k_cu_3ca9a65f4cuda3std3__47nulloptE
	.align		8
        /*0068*/ 	.dword	_ZN34_INTERNAL_aa0ccf0c_4_k_cu_3ca9a65f4cuda3std3__48unexpectE
	.align		8
        /*0070*/ 	.dword	_ZN34_INTERNAL_aa0ccf0c_4_k_cu_3ca9a65f4cuda3std6ranges3__45__cpo4swapE
	.align		8
        /*0078*/ 	.dword	_ZN34_INTERNAL_aa0ccf0c_4_k_cu_3ca9a65f4cuda3std6ranges3__45__cpo9iter_moveE
	.align		8
        /*0080*/ 	.dword	_ZN34_INTERNAL_aa0ccf0c_4_k_cu_3ca9a65f4cuda3std6ranges3__45__cpo5beginE
	.align		8
        /*0088*/ 	.dword	_ZN34_INTERNAL_aa0ccf0c_4_k_cu_3ca9a65f4cuda3std6ranges3__45__cpo3endE
	.align		8
        /*0090*/ 	.dword	_ZN34_INTERNAL_aa0ccf0c_4_k_cu_3ca9a65f4cuda3std6ranges3__45__cpo6cbeginE
	.align		8
        /*0098*/ 	.dword	_ZN34_INTERNAL_aa0ccf0c_4_k_cu_3ca9a65f4cuda3std6ranges3__45__cpo4cendE
	.align		8
        /*00a0*/ 	.dword	_ZN34_INTERNAL_aa0ccf0c_4_k_cu_3ca9a65f4cuda3std6ranges3__45__cpo7advanceE
	.align		8
        /*00a8*/ 	.dword	_ZN34_INTERNAL_aa0ccf0c_4_k_cu_3ca9a65f4cuda3std6ranges3__45__cpo9iter_swapE
	.align		8
        /*00b0*/ 	.dword	_ZN34_INTERNAL_aa0ccf0c_4_k_cu_3ca9a65f4cuda3std6ranges3__45__cpo4nextE
	.align		8
        /*00b8*/ 	.dword	_ZN34_INTERNAL_aa0ccf0c_4_k_cu_3ca9a65f4cuda3std6ranges3__45__cpo4prevE
	.align		8
        /*00c0*/ 	.dword	_ZN34_INTERNAL_aa0ccf0c_4_k_cu_3ca9a65f4cuda3std6ranges3__45__cpo4dataE
	.align		8
        /*00c8*/ 	.dword	_ZN34_INTERNAL_aa0ccf0c_4_k_cu_3ca9a65f4cuda3std6ranges3__45__cpo5cdataE
	.align		8
        /*00d0*/ 	.dword	_ZN34_INTERNAL_aa0ccf0c_4_k_cu_3ca9a65f4cuda3std6ranges3__45__cpo4sizeE
	.align		8
        /*00d8*/ 	.dword	_ZN34_INTERNAL_aa0ccf0c_4_k_cu_3ca9a65f4cuda3std6ranges3__45__cpo5ssizeE
	.align		8
        /*00e0*/ 	.dword	_ZN34_INTERNAL_aa0ccf0c_4_k_cu_3ca9a65f4cuda3std6ranges3__45__cpo8distanceE
	.align		8
        /*00e8*/ 	.dword	_ZN34_INTERNAL_aa0ccf0c_4_k_cu_3ca9a65f6thrust24THRUST_300001_SM_1000_NS8cuda_cub3parE
	.align		8
        /*00f0*/ 	.dword	_ZN34_INTERNAL_aa0ccf0c_4_k_cu_3ca9a65f6thrust24THRUST_300001_SM_1000_NS8cuda_cub10par_nosyncE
	.align		8
        /*00f8*/ 	.dword	_ZN34_INTERNAL_aa0ccf0c_4_k_cu_3ca9a65f6thrust24THRUST_300001_SM_1000_NS6system6detail10sequential3seqE
	.align		8
        /*0100*/ 	.dword	_ZN34_INTERNAL_aa0ccf0c_4_k_cu_3ca9a65f6thrust24THRUST_300001_SM_1000_NS6system3cpp3parE
	.align		8
        /*0108*/ 	.dword	_ZN34_INTERNAL_aa0ccf0c_4_k_cu_3ca9a65f6thrust24THRUST_300001_SM_1000_NS12placeholders2_1E
	.align		8
        /*0110*/ 	.dword	_ZN34_INTERNAL_aa0ccf0c_4_k_cu_3ca9a65f6thrust24THRUST_300001_SM_1000_NS12placeholders2_2E
	.align		8
        /*0118*/ 	.dword	_ZN34_INTERNAL_aa0ccf0c_4_k_cu_3ca9a65f6thrust24THRUST_300001_SM_1000_NS12placeholders2_3E
	.align		8
        /*0120*/ 	.dword	_ZN34_INTERNAL_aa0ccf0c_4_k_cu_3ca9a65f6thrust24THRUST_300001_SM_1000_NS12placeholders2_4E
	.align		8
        /*0128*/ 	.dword	_ZN34_INTERNAL_aa0ccf0c_4_k_cu_3ca9a65f6thrust24THRUST_300001_SM_1000_NS12placeholders2_5E
	.align		8
        /*0130*/ 	.dword	_ZN34_INTERNAL_aa0ccf0c_4_k_cu_3ca9a65f6thrust24THRUST_300001_SM_1000_NS12placeholders2_6E
	.align		8
        /*0138*/ 	.dword	_ZN34_INTERNAL_aa0ccf0c_4_k_cu_3ca9a65f6thrust24THRUST_300001_SM_1000_NS12placeholders2_7E
	.align		8
        /*0140*/ 	.dword	_ZN34_INTERNAL_aa0ccf0c_4_k_cu_3ca9a65f6thrust24THRUST_300001_SM_1000_NS12placeholders2_8E
	.align		8
        /*0148*/ 	.dword	_ZN34_INTERNAL_aa0ccf0c_4_k_cu_3ca9a65f6thrust24THRUST_300001_SM_1000_NS12placeholders2_9E
	.align		8
        /*0150*/ 	.dword	_ZN34_INTERNAL_aa0ccf0c_4_k_cu_3ca9a65f6thrust24THRUST_300001_SM_1000_NS12placeholders3_10E
	.align		8
        /*0158*/ 	.dword	_ZN34_INTERNAL_aa0ccf0c_4_k_cu_3ca9a65f6thrust24THRUST_300001_SM_1000_NS3seqE
	.align		8
        /*0160*/ 	.dword	_ZN34_INTERNAL_aa0ccf0c_4_k_cu_3ca9a65f6thrust24THRUST_300001_SM_1000_NS6deviceE


//--------------------- .text._ZN3cub18CUB_300001_SM_10006detail9transform16transform_kernelINS2_10policy_hubILb1EN4cuda3std3__45tupleIJN6thrust24THRUST_300001_SM_1000_NS6detail15normal_iteratorINSA_10device_ptrIfEEEESF_EEEE10policy1000El5saxpySF_JPfSK_EEEvT0_iT1_T2_DpNS2_10kernel_argIT3_EE --------------------------
	.section	.text._ZN3cub18CUB_300001_SM_10006detail9transform16transform_kernelINS2_10policy_hubILb1EN4cuda3std3__45tupleIJN6thrust24THRUST_300001_SM_1000_NS6detail15normal_iteratorINSA_10device_ptrIfEEEESF_EEEE10policy1000El5saxpySF_JPfSK_EEEvT0_iT1_T2_DpNS2_10kernel_argIT3_EE,"ax",@progbits
	.align	128
        .global         _ZN3cub18CUB_300001_SM_10006detail9transform16transform_kernelINS2_10policy_hubILb1EN4cuda3std3__45tupleIJN6thrust24THRUST_300001_SM_1000_NS6detail15normal_iteratorINSA_10device_ptrIfEEEESF_EEEE10policy1000El5saxpySF_JPfSK_EEEvT0_iT1_T2_DpNS2_10kernel_argIT3_EE
        .type           _ZN3cub18CUB_300001_SM_10006detail9transform16transform_kernelINS2_10policy_hubILb1EN4cuda3std3__45tupleIJN6thrust24THRUST_300001_SM_1000_NS6detail15normal_iteratorINSA_10device_ptrIfEEEESF_EEEE10policy1000El5saxpySF_JPfSK_EEEvT0_iT1_T2_DpNS2_10kernel_argIT3_EE,@function
        .size           _ZN3cub18CUB_300001_SM_10006detail9transform16transform_kernelINS2_10policy_hubILb1EN4cuda3std3__45tupleIJN6thrust24THRUST_300001_SM_1000_NS6detail15normal_iteratorINSA_10device_ptrIfEEEESF_EEEE10policy1000El5saxpySF_JPfSK_EEEvT0_iT1_T2_DpNS2_10kernel_argIT3_EE,(.L_x_37 - _ZN3cub18CUB_300001_SM_10006detail9transform16transform_kernelINS2_10policy_hubILb1EN4cuda3std3__45tupleIJN6thrust24THRUST_300001_SM_1000_NS6detail15normal_iteratorINSA_10device_ptrIfEEEESF_EEEE10policy1000El5saxpySF_JPfSK_EEEvT0_iT1_T2_DpNS2_10kernel_argIT3_EE)
        .other          _ZN3cub18CUB_300001_SM_10006detail9transform16transform_kernelINS2_10policy_hubILb1EN4cuda3std3__45tupleIJN6thrust24THRUST_300001_SM_1000_NS6detail15normal_iteratorINSA_10device_ptrIfEEEESF_EEEE10policy1000El5saxpySF_JPfSK_EEEvT0_iT1_T2_DpNS2_10kernel_argIT3_EE,@"STO_CUDA_ENTRY STV_DEFAULT"
_ZN3cub18CUB_300001_SM_10006detail9transform16transform_kernelINS2_10policy_hubILb1EN4cuda3std3__45tupleIJN6thrust24THRUST_300001_SM_1000_NS6detail15normal_iteratorINSA_10device_ptrIfEEEESF_EEEE10policy1000El5saxpySF_JPfSK_EEEvT0_iT1_T2_DpNS2_10kernel_argIT3_EE:
.text._ZN3cub18CUB_300001_SM_10006detail9transform16transform_kernelINS2_10policy_hubILb1EN4cuda3std3__45tupleIJN6thrust24THRUST_300001_SM_1000_NS6detail15normal_iteratorINSA_10device_ptrIfEEEESF_EEEE10policy1000El5saxpySF_JPfSK_EEEvT0_iT1_T2_DpNS2_10kernel_argIT3_EE:
[----:B------:R-:W-:Y:S08]  /*0000*/  LDC R1, c[0x0][0x37c] ;  /* 0x0000df00ff017b82 */ /* 0x000ff00000000800 */
[----:B------:R-:W0:Y:S01]  /*0010*/  LDC R10, c[0x0][0x388] ;  /* 0x0000e200ff0a7b82 */ /* 0x000e220000000800 */
[----:B------:R-:W1:Y:S01]  /*0020*/  LDCU.64 UR4, c[0x0][0x380] ;  /* 0x00007000ff0477ac */ /* 0x000e620008000a00 */
[----:B------:R-:W2:Y:S01]  /*0030*/  S2R R7, SR_TID.X ;  /* 0x0000000000077919 */ /* 0x000ea20000002100 */
[----:B------:R-:W-:Y:S05]  /*0040*/  BSSY.RECONVERGENT B0, `(.L_x_0) ;  /* 0x0000029000007945 */ /* 0x000fea0003800200 */
[----:B------:R-:W3:Y:S01]  /*0050*/  S2UR UR12, SR_CTAID.X ;  /* 0x00000000000c79c3 */ /* 0x000ee20000002500 */
[----:B0-----:R-:W-:-:S04]  /*0060*/  SHF.L.U32 R5, R10, 0x7, RZ ;  /* 0x000000070a057819 */ /* 0x001fc800000006ff */
[----:B------:R-:W-:Y:S01]  /*0070*/  SHF.R.S32.HI R0, RZ, 0x1f, R5 ;  /* 0x0000001fff007819 */ /* 0x000fe20000011405 */
[----:B---3--:R-:W-:-:S04]  /*0080*/  IMAD.WIDE.U32 R2, R5, UR12, RZ ;  /* 0x0000000c05027c25 */ /* 0x008fc8000f8e00ff */
[----:B------:R-:W-:Y:S01]  /*0090*/  IMAD R9, R0, UR12, RZ ;  /* 0x0000000c00097c24 */ /* 0x000fe2000f8e02ff */
[----:B-1----:R-:W-:-:S03]  /*00a0*/  IADD3 R4, P1, PT, -R2, UR4, RZ ;  /* 0x0000000402047c10 */ /* 0x002fc6000ff3e1ff */
[----:B------:R-:W-:Y:S01]  /*00b0*/  IMAD.IADD R9, R3, 0x1, R9 ;  /* 0x0000000103097824 */ /* 0x000fe200078e0209 */
[----:B------:R-:W-:-:S04]  /*00c0*/  ISETP.LT.U32.AND P0, PT, R4, R5, PT ;  /* 0x000000050400720c */ /* 0x000fc80003f01070 */
[----:B------:R-:W-:-:S04]  /*00d0*/  IADD3.X R11, PT, PT, ~R9, UR5, RZ, P1, !PT ;  /* 0x00000005090b7c10 */ /* 0x000fc80008ffe5ff */
[----:B------:R-:W-:Y:S02]  /*00e0*/  ISETP.LT.AND.EX P0, PT, R11, R0, PT, P0 ;  /* 0x000000000b00720c */ /* 0x000fe40003f01300 */
[----:B--2---:R-:W-:Y:S02]  /*00f0*/  SHF.L.U32 R11, R7, 0x7, RZ ;  /* 0x00000007070b7819 */ /* 0x004fe400000006ff */
[----:B------:R-:W-:-:S05]  /*0100*/  SEL R0, R4, R5, P0 ;  /* 0x0000000504007207 */ /* 0x000fca0000000000 */
[----:B------:R-:W-:-:S05]  /*0110*/  IMAD.SHL.U32 R4, R0, 0x4, RZ ;  /* 0x0000000400047824 */ /* 0x000fca00078e00ff */
[----:B------:R-:W-:-:S13]  /*0120*/  ISETP.GE.AND P0, PT, R11, R4, PT ;  /* 0x000000040b00720c */ /* 0x000fda0003f06270 */
[----:B------:R-:W-:Y:S05]  /*0130*/  @P0 BRA `(.L_x_1) ;  /* 0x0000000000640947 */ /* 0x000fea0003800000 */
[----:B------:R-:W0:Y:S01]  /*0140*/  LDCU.64 UR4, c[0x0][0x398] ;  /* 0x00007300ff0477ac */ /* 0x000e220008000a00 */
[C---:B------:R-:W-:Y:S01]  /*0150*/  SHF.L.U32 R6, R2.reuse, 0x2, RZ ;  /* 0x0000000202067819 */ /* 0x040fe200000006ff */
[----:B------:R-:W-:Y:S01]  /*0160*/  BSSY.RECONVERGENT B1, `(.L_x_2) ;  /* 0x000000c000017945 */ /* 0x000fe20003800200 */
[----:B------:R-:W-:Y:S01]  /*0170*/  SHF.L.U64.HI R8, R2, 0x2, R9 ;  /* 0x0000000202087819 */ /* 0x000fe20000010209 */
[----:B------:R-:W-:Y:S01]  /*0180*/  IMAD.MOV.U32 R15, RZ, RZ, R11 ;  /* 0x000000ffff0f7224 */ /* 0x000fe200078e000b */
[----:B0-----:R-:W-:-:S04]  /*0190*/  IADD3 R12, P0, PT, R6, UR4, RZ ;  /* 0x00000004060c7c10 */ /* 0x001fc8000ff1e0ff */
[----:B------:R-:W-:-:S03]  /*01a0*/  IADD3.X R13, PT, PT, R8, UR5, RZ, P0, !PT ;  /* 0x00000005080d7c10 */ /* 0x000fc600087fe4ff */
[----:B------:R-:W-:-:S07]  /*01b0*/  IMAD.WIDE.U32 R12, R7, 0x80, R12 ;  /* 0x00000080070c7825 */ /* 0x000fce00078e000c */
.L_x_3:
[----:B------:R-:W-:Y:S01]  /*01c0*/  IADD3 R15, PT, PT, R15, 0x4000, RZ ;  /* 0x000040000f0f7810 */ /* 0x000fe20007ffe0ff */
[----:B------:R0:W-:Y:S03]  /*01d0*/  CCTL.E.PF2 [R12] ;  /* 0x000000000c00798f */ /* 0x0001e60000800100 */
[----:B------:R-:W-:Y:S02]  /*01e0*/  ISETP.GE.AND P0, PT, R15, R4, PT ;  /* 0x000000040f00720c */ /* 0x000fe40003f06270 */
[----:B0-----:R-:W-:-:S05]  /*01f0*/  IADD3 R12, P1, PT, R12, 0x4000, RZ ;  /* 0x000040000c0c7810 */ /* 0x001fca0007f3e0ff */
[----:B------:R-:W-:-:S06]  /*0200*/  IMAD.X R13, RZ, RZ, R13, P1 ;  /* 0x000000ffff0d7224 */ /* 0x000fcc00008e060d */
[----:B------:R-:W-:Y:S05]  /*0210*/  @!P0 BRA `(.L_x_3) ;  /* 0xfffffffc00e88947 */ /* 0x000fea000383ffff */
[----:B------:R-:W-:Y:S05]  /*0220*/  BSYNC.RECONVERGENT B1 ;  /* 0x0000000000017941 */ /* 0x000fea0003800200 */
.L_x_2:
[----:B------:R-:W0:Y:S02]  /*0230*/  LDCU.64 UR4, c[0x0][0x3a8] ;  /* 0x00007500ff0477ac */ /* 0x000e240008000a00 */
[----:B0-----:R-:W-:-:S04]  /*0240*/  IADD3 R12, P0, PT, R6, UR4, RZ ;  /* 0x00000004060c7c10 */ /* 0x001fc8000ff1e0ff */
[----:B------:R-:W-:-:S03]  /*0250*/  IADD3.X R13, PT, PT, R8, UR5, RZ, P0, !PT ;  /* 0x00000005080d7c10 */ /* 0x000fc600087fe4ff */
[----:B------:R-:W-:-:S07]  /*0260*/  IMAD.WIDE.U32 R12, R7, 0x80, R12 ;  /* 0x00000080070c7825 */ /* 0x000fce00078e000c */
.L_x_4:
[----:B------:R-:W-:Y:S01]  /*0270*/  IADD3 R11, PT, PT, R11, 0x4000, RZ ;  /* 0x000040000b0b7810 */ /* 0x000fe20007ffe0ff */
[----:B------:R0:W-:Y:S03]  /*0280*/  CCTL.E.PF2 [R12] ;  /* 0x000000000c00798f */ /* 0x0001e60000800100 */
[----:B------:R-:W-:Y:S02]  /*0290*/  ISETP.GE.AND P0, PT, R11, R4, PT ;  /* 0x000000040b00720c */ /* 0x000fe40003f06270 */
[----:B0-----:R-:W-:-:S05]  /*02a0*/  IADD3 R12, P1, PT, R12, 0x4000, RZ ;  /* 0x000040000c0c7810 */ /* 0x001fca0007f3e0ff */
[----:B------:R-:W-:-:S06]  /*02b0*/  IMAD.X R13, RZ, RZ, R13, P1 ;  /* 0x000000ffff0d7224 */ /* 0x000fcc00008e060d */
[----:B------:R-:W-:Y:S05]  /*02c0*/  @!P0 BRA `(.L_x_4) ;  /* 0xfffffffc00e88947 */ /* 0x000fea000383ffff */
.L_x_1:
[----:B------:R-:W-:Y:S05]  /*02d0*/  BSYNC.RECONVERGENT B0 ;  /* 0x0000000000007941 */ /* 0x000fea0003800200 */
.L_x_0:
[----:B------:R-:W0:Y:S01]  /*02e0*/  LDCU.128 UR8, c[0x0][0x390] ;  /* 0x00007200ff0877ac */ /* 0x000e220008000c00 */
[----:B------:R-:W-:Y:S02]  /*02f0*/  ISETP.NE.AND P0, PT, R5, R0, PT ;  /* 0x000000000500720c */ /* 0x000fe40003f05270 */
[C---:B------:R-:W-:Y:S01]  /*0300*/  SHF.L.U32 R8, R2.reuse, 0x2, RZ ;  /* 0x0000000202087819 */ /* 0x040fe200000006ff */
[----:B------:R-:W1:Y:S01]  /*0310*/  LDCU.64 UR6, c[0x0][0x3a8] ;  /* 0x00007500ff0677ac */ /* 0x000e620008000a00 */
[----:B------:R-:W-:Y:S02]  /*0320*/  SHF.L.U64.HI R9, R2, 0x2, R9 ;  /* 0x0000000202097819 */ /* 0x000fe40000010209 */
[C---:B------:R-:W-:Y:S01]  /*0330*/  R2UR UR13, R8.reuse ;  /* 0x00000000080d72ca */ /* 0x040fe200000e0000 */
[----:B------:R-:W2:Y:S01]  /*0340*/  LDCU.64 UR14, c[0x0][0x358] ;  /* 0x00006b00ff0e77ac */ /* 0x000ea20008000a00 */
[----:B------:R-:W-:Y:S02]  /*0350*/  R2UR UR16, R9 ;  /* 0x00000000091072ca */ /* 0x000fe400000e0000 */
[----:B0-----:R-:W-:-:S02]  /*0360*/  IADD3 R4, P2, PT, R8, UR10, RZ ;  /* 0x0000000a08047c10 */ /* 0x001fc4000ff5e0ff */
[C---:B-1----:R-:W-:Y:S02]  /*0370*/  IADD3 R2, P3, PT, R8.reuse, UR6, RZ ;  /* 0x0000000608027c10 */ /* 0x042fe4000ff7e0ff */
[----:B------:R-:W-:Y:S02]  /*0380*/  IADD3 R8, P1, PT, R8, UR8, RZ ;  /* 0x0000000808087c10 */ /* 0x000fe4000ff3e0ff */
[C---:B------:R-:W-:Y:S02]  /*0390*/  IADD3.X R5, PT, PT, R9.reuse, UR11, RZ, P2, !PT ;  /* 0x0000000b09057c10 */ /* 0x040fe400097fe4ff */
[C---:B------:R-:W-:Y:S02]  /*03a0*/  IADD3.X R3, PT, PT, R9.reuse, UR7, RZ, P3, !PT ;  /* 0x0000000709037c10 */ /* 0x040fe40009ffe4ff */
[----:B------:R-:W-:Y:S01]  /*03b0*/  IADD3.X R9, PT, PT, R9, UR9, RZ, P1, !PT ;  /* 0x0000000909097c10 */ /* 0x000fe20008ffe4ff */
[----:B--2---:R-:W-:Y:S06]  /*03c0*/  @!P0 BRA `(.L_x_5) ;  /* 0x0000000c00888947 */ /* 0x004fec0003800000 */
[----:B------:R-:W-:-:S13]  /*03d0*/  ISETP.GE.AND P0, PT, R10, 0x1, PT ;  /* 0x000000010a00780c */ /* 0x000fda0003f06270 */
[----:B------:R-:W-:Y:S05]  /*03e0*/  @!P0 EXIT ;  /* 0x000000000000894d */ /* 0x000fea0003800000 */
[C---:B------:R-:W-:Y:S01]  /*03f0*/  ISETP.GE.U32.AND P0, PT, R10.reuse, 0x8, PT ;  /* 0x000000080a00780c */ /* 0x040fe20003f06070 */
[----:B------:R-:W-:Y:S01]  /*0400*/  IMAD.MOV.U32 R6, RZ, RZ, RZ ;  /* 0x000000ffff067224 */ /* 0x000fe200078e00ff */
[----:B------:R-:W-:-:S11]  /*0410*/  LOP3.LUT R20, R10, 0x7, RZ, 0xc0, !PT ;  /* 0x000000070a147812 */ /* 0x000fd600078ec0ff */
[----:B------:R-:W-:Y:S05]  /*0420*/  @!P0 BRA `(.L_x_6) ;  /* 0x0000000800148947 */ /* 0x000fea0003800000 */
[----:B------:R-:W-:-:S13]  /*0430*/  ISETP.GE.AND P0, PT, R7, R0, PT ;  /* 0x000000000700720c */ /* 0x000fda0003f06270 */
[C---:B------:R-:W-:Y:S01]  /*0440*/  @!P0 IMAD.WIDE.U32 R16, R7.reuse, 0x4, R4 ;  /* 0x0000000407108825 */ /* 0x040fe200078e0004 */
[----:B------:R-:W0:Y:S03]  /*0450*/  @!P0 LDC R11, c[0x0][0x38c] ;  /* 0x0000e300ff0b8b82 */ /* 0x000e260000000800 */
[C---:B------:R-:W-:Y:S02]  /*0460*/  @!P0 IMAD.WIDE.U32 R22, R7.reuse, 0x4, R2 ;  /* 0x0000000407168825 */ /* 0x040fe400078e0002 */
[----:B------:R-:W0:Y:S04]  /*0470*/  @!P0 LDG.E R16, desc[UR14][R16.64] ;  /* 0x0000000e10108981 */ /* 0x000e28000c1e1900 */
[----:B------:R1:W0:Y:S01]  /*0480*/  @!P0 LDG.E R23, desc[UR14][R22.64] ;  /* 0x0000000e16178981 */ /* 0x000222000c1e1900 */
[C---:B------:R-:W-:Y:S01]  /*0490*/  IADD3 R21, PT, PT, R7.reuse, 0x80, RZ ;  /* 0x0000008007157810 */ /* 0x040fe20007ffe0ff */
[----:B------:R-:W-:-:S03]  /*04a0*/  @!P0 IMAD.WIDE.U32 R18, R7, 0x4, R8 ;  /* 0x0000000407128825 */ /* 0x000fc600078e0008 */
[C---:B------:R-:W-:Y:S01]  /*04b0*/  ISETP.GE.AND P1, PT, R21.reuse, R0, PT ;  /* 0x000000001500720c */ /* 0x040fe20003f26270 */
[----:B------:R-:W-:-:S04]  /*04c0*/  IMAD.WIDE R14, R21, 0x4, R4 ;  /* 0x00000004150e7825 */ /* 0x000fc800078e0204 */
[----:B------:R-:W-:-:S08]  /*04d0*/  IMAD.WIDE R12, R21, 0x4, R2 ;  /* 0x00000004150c7825 */ /* 0x000fd000078e0202 */
[----:B-1----:R-:W1:Y:S01]  /*04e0*/  @!P1 LDC R22, c[0x0][0x38c] ;  /* 0x0000e300ff169b82 */ /* 0x002e620000000800 */
[----:B0-----:R-:W-:-:S05]  /*04f0*/  @!P0 FFMA R11, R16, R11, R23 ;  /* 0x0000000b100b8223 */ /* 0x001fca0000000017 */
[----:B------:R0:W-:Y:S04]  /*0500*/  @!P0 STG.E desc[UR14][R18.64], R11 ;  /* 0x0000000b12008986 */ /* 0x0001e8000c10190e */
[----:B------:R-:W1:Y:S04]  /*0510*/  @!P1 LDG.E R6, desc[UR14][R14.64] ;  /* 0x0000000e0e069981 */ /* 0x000e68000c1e1900 */
[----:B------:R-:W1:Y:S01]  /*0520*/  @!P1 LDG.E R25, desc[UR14][R12.64] ;  /* 0x0000000e0c199981 */ /* 0x000e62000c1e1900 */
[----:B------:R-:W-:-:S05]  /*0530*/  VIADD R17, R7, 0x100 ;  /* 0x0000010007117836 */ /* 0x000fca0000000000 */
[----:B------:R-:W-:Y:S01]  /*0540*/  ISETP.GE.AND P0, PT, R17, R0, PT ;  /* 0x000000001100720c */ /* 0x000fe20003f06270 */
[----:B------:R-:W-:-:S12]  /*0550*/  IMAD.WIDE R16, R21, 0x4, R8 ;  /* 0x0000000415107825 */ /* 0x000fd800078e0208 */
[----:B0-----:R-:W0:Y:S01]  /*0560*/  @!P0 LDC R18, c[0x0][0x38c] ;  /* 0x0000e300ff128b82 */ /* 0x001e220000000800 */
[----:B-1----:R-:W-:-:S05]  /*0570*/  @!P1 FFMA R25, R6, R22, R25 ;  /* 0x0000001606199223 */ /* 0x002fca0000000019 */
[----:B------:R-:W-:Y:S04]  /*0580*/  @!P1 STG.E desc[UR14][R16.64], R25 ;  /* 0x0000001910009986 */ /* 0x000fe8000c10190e */
[----:B------:R-:W0:Y:S04]  /*0590*/  @!P0 LDG.E R6, desc[UR14][R14.64+0x200] ;  /* 0x0002000e0e068981 */ /* 0x000e28000c1e1900 */
[----:B------:R-:W0:Y:S01]  /*05a0*/  @!P0 LDG.E R21, desc[UR14][R12.64+0x200] ;  /* 0x0002000e0c158981 */ /* 0x000e22000c1e1900 */
[----:B------:R-:W-:-:S04]  /*05b0*/  IADD3 R11, PT, PT, R7, 0x180, RZ ;  /* 0x00000180070b7810 */ /* 0x000fc80007ffe0ff */
[----:B------:R-:W-:Y:S01]  /*05c0*/  ISETP.GE.AND P1, PT, R11, R0, PT ;  /* 0x000000000b00720c */ /* 0x000fe20003f26270 */
[----:B------:R-:W-:Y:S02]  /*05d0*/  VIADD R19, R7, 0x200 ;  /* 0x0000020007137836 */ /* 0x000fe40000000000 */
[----:B0-----:R-:W-:-:S10]  /*05e0*/  @!P0 FFMA R21, R6, R18, R21 ;  /* 0x0000001206158223 */ /* 0x001fd40000000015 */
[----:B------:R-:W0:Y:S01]  /*05f0*/  @!P1 LDC R18, c[0x0][0x38c] ;  /* 0x0000e300ff129b82 */ /* 0x000e220000000800 */
[----:B------:R1:W-:Y:S04]  /*0600*/  @!P0 STG.E desc[UR14][R16.64+0x200], R21 ;  /* 0x0002001510008986 */ /* 0x0003e8000c10190e */
[----:B------:R-:W0:Y:S04]  /*0610*/  @!P1 LDG.E R6, desc[UR14][R14.64+0x400] ;  /* 0x0004000e0e069981 */ /* 0x000e28000c1e1900 */
[----:B------:R-:W0:Y:S01]  /*0620*/  @!P1 LDG.E R11, desc[UR14][R12.64+0x400] ;  /* 0x0004000e0c0b9981 */ /* 0x000e22000c1e1900 */
[----:B------:R-:W-:-:S02]  /*0630*/  ISETP.GE.AND P0, PT, R19, R0, PT ;  /* 0x000000001300720c */ /* 0x000fc40003f06270 */
[----:B-1----:R-:W-:Y:S01]  /*0640*/  IADD3 R21, PT, PT, R7, 0x280, RZ ;  /* 0x0000028007157810 */ /* 0x002fe20007ffe0ff */
[----:B0-----:R-:W-:-:S10]  /*0650*/  @!P1 FFMA R11, R6, R18, R11 ;  /* 0x00000012060b9223 */ /* 0x001fd4000000000b */
[----:B------:R-:W0:Y:S01]  /*0660*/  @!P0 LDC R18, c[0x0][0x38c] ;  /* 0x0000e300ff128b82 */ /* 0x000e220000000800 */
[----:B------:R1:W-:Y:S04]  /*0670*/  @!P1 STG.E desc[UR14][R16.64+0x400], R11 ;  /* 0x0004000b10009986 */ /* 0x0003e8000c10190e */
[----:B------:R-:W0:Y:S04]  /*0680*/  @!P0 LDG.E R6, desc[UR14][R14.64+0x600] ;  /* 0x0006000e0e068981 */ /* 0x000e28000c1e1900 */
[----:B------:R-:W0:Y:S01]  /*0690*/  @!P0 LDG.E R19, desc[UR14][R12.64+0x600] ;  /* 0x0006000e0c138981 */ /* 0x000e22000c1e1900 */
[----:B------:R-:W-:Y:S01]  /*06a0*/  ISETP.GE.AND P1, PT, R21, R0, PT ;  /* 0x000000001500720c */ /* 0x000fe20003f26270 */
[----:B-1----:R-:W-:-:S02]  /*06b0*/  VIADD R11, R7, 0x300 ;  /* 0x00000300070b7836 */ /* 0x002fc40000000000 */
        /* <DEDUP_REMOVED lines=13> */
[----:B0-----:R-:W-:-:S12]  /*0790*/  @!P0 FFMA R11, R6, R18, R11 ;  /* 0x00000012060b8223 */ /* 0x001fd8000000000b */
[----:B------:R-:W0:Y:S01]  /*07a0*/  @!P1 LDC R18, c[0x0][0x38c] ;  /* 0x0000e300ff129b82 */ /* 0x000e220000000800 */
[----:B------:R1:W-:Y:S04]  /*07b0*/  @!P0 STG.E desc[UR14][R16.64+0xa00], R11 ;  /* 0x000a000b10008986 */ /* 0x0003e8000c10190e */
[----:B------:R-:W0:Y:S04]  /*07c0*/  @!P1 LDG.E R6, desc[UR14][R14.64+0xc00] ;  /* 0x000c000e0e069981 */ /* 0x000e28000c1e1900 */
[----:B------:R-:W0:Y:S02]  /*07d0*/  @!P1 LDG.E R19, desc[UR14][R12.64+0xc00] ;  /* 0x000c000e0c139981 */ /* 0x000e24000c1e1900 */
[----:B0-----:R-:W-:Y:S01]  /*07e0*/  @!P1 FFMA R19, R6, R18, R19 ;  /* 0x0000001206139223 */ /* 0x001fe20000000013 */
[----:B------:R-:W-:-:S04]  /*07f0*/  LOP3.LUT R6, R10, 0x7ffffff8, RZ, 0xc0, !PT ;  /* 0x7ffffff80a067812 */ /* 0x000fc800078ec0ff */
[----:B------:R1:W-:Y:S01]  /*0800*/  @!P1 STG.E desc[UR14][R16.64+0xc00], R19 ;  /* 0x000c001310009986 */ /* 0x0003e2000c10190e */
[----:B------:R-:W-:-:S13]  /*0810*/  ISETP.NE.AND P0, PT, R6, 0x8, PT ;  /* 0x000000080600780c */ /* 0x000fda0003f05270 */
[----:B-1----:R-:W-:Y:S05]  /*0820*/  @!P0 BRA `(.L_x_6) ;  /* 0x0000000400148947 */ /* 0x002fea0003800000 */
[----:B------:R-:W-:Y:S01]  /*0830*/  IMAD.MOV.U32 R16, RZ, RZ, 0x8 ;  /* 0x00000008ff107424 */ /* 0x000fe200078e00ff */
[----:B------:R-:W0:Y:S06]  /*0840*/  LDCU UR4, c[0x0][0x38c] ;  /* 0x00007180ff0477ac */ /* 0x000e2c0008000800 */
.L_x_9:
[----:B-1----:R-:W-:-:S04]  /*0850*/  LEA R17, R16, R7, 0x7 ;  /* 0x0000000710117211 */ /* 0x002fc800078e38ff */
[----:B------:R-:W-:-:S13]  /*0860*/  ISETP.GE.AND P0, PT, R17, R0, PT ;  /* 0x000000001100720c */ /* 0x000fda0003f06270 */
[C---:B------:R-:W-:Y:S01]  /*0870*/  @!P0 IMAD.WIDE.U32 R10, R17.reuse, 0x4, R4 ;  /* 0x00000004110a8825 */ /* 0x040fe200078e0004 */
[----:B------:R-:W1:Y:S03]  /*0880*/  @!P0 LDC R27, c[0x0][0x38c] ;  /* 0x0000e300ff1b8b82 */ /* 0x000e660000000800 */
[C---:B------:R-:W-:Y:S02]  /*0890*/  @!P0 IMAD.WIDE.U32 R22, R17.reuse, 0x4, R2 ;  /* 0x0000000411168825 */ /* 0x040fe400078e0002 */
[----:B------:R-:W1:Y:S04]  /*08a0*/  @!P0 LDG.E R10, desc[UR14][R10.64] ;  /* 0x0000000e0a0a8981 */ /* 0x000e68000c1e1900 */
[----:B------:R2:W1:Y:S01]  /*08b0*/  @!P0 LDG.E R23, desc[UR14][R22.64] ;  /* 0x0000000e16178981 */ /* 0x000462000c1e1900 */
[----:B------:R-:W-:-:S02]  /*08c0*/  VIADD R25, R17, 0x80 ;  /* 0x0000008011197836 */ /* 0x000fc40000000000 */
[----:B------:R-:W-:-:S03]  /*08d0*/  @!P0 IMAD.WIDE.U32 R18, R17, 0x4, R8 ;  /* 0x0000000411128825 */ /* 0x000fc600078e0008 */
[C---:B------:R-:W-:Y:S01]  /*08e0*/  ISETP.GE.AND P1, PT, R25.reuse, R0, PT ;  /* 0x000000001900720c */ /* 0x040fe20003f26270 */
[----:B------:R-:W-:-:S04]  /*08f0*/  IMAD.WIDE R14, R25, 0x4, R4 ;  /* 0x00000004190e7825 */ /* 0x000fc800078e0204 */
[----:B------:R-:W-:-:S08]  /*0900*/  IMAD.WIDE R12, R25, 0x4, R2 ;  /* 0x00000004190c7825 */ /* 0x000fd000078e0202 */
[----:B--2---:R-:W2:Y:S01]  /*0910*/  @!P1 LDC R22, c[0x0][0x38c] ;  /* 0x0000e300ff169b82 */ /* 0x004ea20000000800 */
[----:B-1----:R-:W-:-:S05]  /*0920*/  @!P0 FFMA R27, R10, R27, R23 ;  /* 0x0000001b0a1b8223 */ /* 0x002fca0000000017 */
[----:B------:R1:W-:Y:S04]  /*0930*/  @!P0 STG.E desc[UR14][R18.64], R27 ;  /* 0x0000001b12008986 */ /* 0x0003e8000c10190e */
[----:B------:R-:W2:Y:S04]  /*0940*/  @!P1 LDG.E R21, desc[UR14][R14.64] ;  /* 0x0000000e0e159981 */ /* 0x000ea8000c1e1900 */
[----:B------:R-:W2:Y:S01]  /*0950*/  @!P1 LDG.E R24, desc[UR14][R12.64] ;  /* 0x0000000e0c189981 */ /* 0x000ea2000c1e1900 */
[----:B------:R-:W-:-:S04]  /*0960*/  IADD3 R11, PT, PT, R17, 0x100, RZ ;  /* 0x00000100110b7810 */ /* 0x000fc80007ffe0ff */
[----:B------:R-:W-:Y:S01]  /*0970*/  ISETP.GE.AND P0, PT, R11, R0, PT ;  /* 0x000000000b00720c */ /* 0x000fe20003f06270 */
[----:B------:R-:W-:-:S12]  /*0980*/  IMAD.WIDE R10, R25, 0x4, R8 ;  /* 0x00000004190a7825 */ /* 0x000fd800078e0208 */
[----:B------:R-:W3:Y:S01]  /*0990*/  @!P0 LDC R23, c[0x0][0x38c] ;  /* 0x0000e300ff178b82 */ /* 0x000ee20000000800 */
[----:B--2---:R-:W-:-:S05]  /*09a0*/  @!P1 FFMA R25, R21, R22, R24 ;  /* 0x0000001615199223 */ /* 0x004fca0000000018 */
[----:B------:R2:W-:Y:S04]  /*09b0*/  @!P1 STG.E desc[UR14][R10.64], R25 ;  /* 0x000000190a009986 */ /* 0x0005e8000c10190e */
[----:B------:R-:W3:Y:S04]  /*09c0*/  @!P0 LDG.E R21, desc[UR14][R14.64+0x200] ;  /* 0x0002000e0e158981 */ /* 0x000ee8000c1e1900 */
[----:B------:R-:W3:Y:S01]  /*09d0*/  @!P0 LDG.E R22, desc[UR14][R12.64+0x200] ;  /* 0x0002000e0c168981 */ /* 0x000ee2000c1e1900 */
[----:B-1----:R-:W-:-:S05]  /*09e0*/  VIADD R19, R17, 0x180 ;  /* 0x0000018011137836 */ /* 0x002fca0000000000 */
[----:B------:R-:W-:Y:S01]  /*09f0*/  ISETP.GE.AND P1, PT, R19, R0, PT ;  /* 0x000000001300720c */ /* 0x000fe20003f26270 */
[----:B---3--:R-:W-:-:S12]  /*0a00*/  @!P0 FFMA R23, R21, R23, R22 ;  /* 0x0000001715178223 */ /* 0x008fd80000000016 */
[----:B------:R-:W2:Y:S01]  /*0a10*/  @!P1 LDC R22, c[0x0][0x38c] ;  /* 0x0000e300ff169b82 */ /* 0x000ea20000000800 */
[----:B------:R1:W-:Y:S04]  /*0a20*/  @!P0 STG.E desc[UR14][R10.64+0x200], R23 ;  /* 0x000200170a008986 */ /* 0x0003e8000c10190e */
[----:B------:R-:W2:Y:S04]  /*0a30*/  @!P1 LDG.E R18, desc[UR14][R14.64+0x400] ;  /* 0x0004000e0e129981 */ /* 0x000ea8000c1e1900 */
[----:B------:R-:W2:Y:S01]  /*0a40*/  @!P1 LDG.E R21, desc[UR14][R12.64+0x400] ;  /* 0x0004000e0c159981 */ /* 0x000ea2000c1e1900 */
[----:B------:R-:W-:-:S04]  /*0a50*/  IADD3 R19, PT, PT, R17, 0x200, RZ ;  /* 0x0000020011137810 */ /* 0x000fc80007ffe0ff */
[----:B------:R-:W-:Y:S01]  /*0a60*/  ISETP.GE.AND P0, PT, R19, R0, PT ;  /* 0x000000001300720c */ /* 0x000fe20003f06270 */
[----:B------:R-:W-:Y:S02]  /*0a70*/  VIADD R19, R17, 0x280 ;  /* 0x0000028011137836 */ /* 0x000fe40000000000 */
[----:B--2---:R-:W-:-:S10]  /*0a80*/  @!P1 FFMA R25, R18, R22, R21 ;  /* 0x0000001612199223 */ /* 0x004fd40000000015 */
[----:B------:R-:W1:Y:S01]  /*0a90*/  @!P0 LDC R22, c[0x0][0x38c] ;  /* 0x0000e300ff168b82 */ /* 0x000e620000000800 */
[----:B------:R2:W-:Y:S04]  /*0aa0*/  @!P1 STG.E desc[UR14][R10.64+0x400], R25 ;  /* 0x000400190a009986 */ /* 0x0005e8000c10190e */
[----:B------:R-:W1:Y:S04]  /*0ab0*/  @!P0 LDG.E R18, desc[UR14][R14.64+0x600] ;  /* 0x0006000e0e128981 */ /* 0x000e68000c1e1900 */
[----:B------:R-:W1:Y:S01]  /*0ac0*/  @!P0 LDG.E R21, desc[UR14][R12.64+0x600] ;  /* 0x0006000e0c158981 */ /* 0x000e62000c1e1900 */
[----:B------:R-:W-:-:S02]  /*0ad0*/  ISETP.GE.AND P1, PT, R19, R0, PT ;  /* 0x000000001300720c */ /* 0x000fc40003f26270 */
[----:B------:R-:W-:Y:S01]  /*0ae0*/  IADD3 R19, PT, PT, R17, 0x300, RZ ;  /* 0x0000030011137810 */ /* 0x000fe20007ffe0ff */
[----:B-1----:R-:W-:-:S10]  /*0af0*/  @!P0 FFMA R23, R18, R22, R21 ;  /* 0x0000001612178223 */ /* 0x002fd40000000015 */
[----:B------:R-:W1:Y:S01]  /*0b00*/  @!P1 LDC R22, c[0x0][0x38c] ;  /* 0x0000e300ff169b82 */ /* 0x000e620000000800 */
[----:B------:R2:W-:Y:S04]  /*0b10*/  @!P0 STG.E desc[UR14][R10.64+0x600], R23 ;  /* 0x000600170a008986 */ /* 0x0005e8000c10190e */
[----:B------:R-:W1:Y:S04]  /*0b20*/  @!P1 LDG.E R18, desc[UR14][R14.64+0x800] ;  /* 0x0008000e0e129981 */ /* 0x000e68000c1e1900 */
[----:B------:R-:W1:Y:S01]  /*0b30*/  @!P1 LDG.E R21, desc[UR14][R12.64+0x800] ;  /* 0x0008000e0c159981 */ /* 0x000e62000c1e1900 */
[----:B------:R-:W-:Y:S01]  /*0b40*/  ISETP.GE.AND P0, PT, R19, R0, PT ;  /* 0x000000001300720c */ /* 0x000fe20003f06270 */
[----:B-1----:R-:W-:-:S12]  /*0b50*/  @!P1 FFMA R21, R18, R22, R21 ;  /* 0x0000001612159223 */ /* 0x002fd80000000015 */
[----:B------:R-:W1:Y:S01]  /*0b60*/  @!P0 LDC R22, c[0x0][0x38c] ;  /* 0x0000e300ff168b82 */ /* 0x000e620000000800 */
[----:B------:R2:W-:Y:S04]  /*0b70*/  @!P1 STG.E desc[UR14][R10.64+0x800], R21 ;  /* 0x000800150a009986 */ /* 0x0005e8000c10190e */
[----:B------:R-:W1:Y:S04]  /*0b80*/  @!P0 LDG.E R18, desc[UR14][R14.64+0xa00] ;  /* 0x000a000e0e128981 */ /* 0x000e68000c1e1900 */
[----:B------:R-:W1:Y:S01]  /*0b90*/  @!P0 LDG.E R19, desc[UR14][R12.64+0xa00] ;  /* 0x000a000e0c138981 */ /* 0x000e62000c1e1900 */
[----:B------:R-:W-:Y:S01]  /*0ba0*/  VIADD R17, R17, 0x380 ;  /* 0x0000038011117836 */ /* 0x000fe20000000000 */
[----:B------:R-:W-:Y:S01]  /*0bb0*/  IADD3 R16, PT, PT, R16, 0x8, RZ ;  /* 0x0000000810107810 */ /* 0x000fe20007ffe0ff */
[----:B------:R-:W-:Y:S03]  /*0bc0*/  BSSY.RECONVERGENT B0, `(.L_x_7) ;  /* 0x000000a000007945 */ /* 0x000fe60003800200 */
[----:B------:R-:W-:Y:S01]  /*0bd0*/  ISETP.NE.AND P1, PT, R16, R6, PT ;  /* 0x000000061000720c */ /* 0x000fe20003f25270 */
[----:B-1----:R-:W-:-:S05]  /*0be0*/  @!P0 FFMA R19, R18, R22, R19 ;  /* 0x0000001612138223 */ /* 0x002fca0000000013 */
[----:B------:R2:W-:Y:S01]  /*0bf0*/  @!P0 STG.E desc[UR14][R10.64+0xa00], R19 ;  /* 0x000a00130a008986 */ /* 0x0005e2000c10190e */
[----:B------:R-:W-:-:S13]  /*0c00*/  ISETP.GE.AND P0, PT, R17, R0, PT ;  /* 0x000000001100720c */ /* 0x000fda0003f06270 */
[----:B--2---:R-:W-:Y:S05]  /*0c10*/  @P0 BRA `(.L_x_8) ;  /* 0x0000000000100947 */ /* 0x004fea0003800000 */
[----:B------:R-:W0:Y:S04]  /*0c20*/  LDG.E R14, desc[UR14][R14.64+0xc00] ;  /* 0x000c000e0e0e7981 */ /* 0x000e28000c1e1900 */
[----:B------:R-:W0:Y:S02]  /*0c30*/  LDG.E R13, desc[UR14][R12.64+0xc00] ;  /* 0x000c000e0c0d7981 */ /* 0x000e24000c1e1900 */
[----:B0-----:R-:W-:-:S05]  /*0c40*/  FFMA R17, R14, UR4, R13 ;  /* 0x000000040e117c23 */ /* 0x001fca000800000d */
[----:B------:R1:W-:Y:S02]  /*0c50*/  STG.E desc[UR14][R10.64+0xc00], R17 ;  /* 0x000c00110a007986 */ /* 0x0003e4000c10190e */
.L_x_8:
[----:B0-----:R-:W-:Y:S05]  /*0c60*/  BSYNC.RECONVERGENT B0 ;  /* 0x0000000000007941 */ /* 0x001fea0003800200 */
.L_x_7:
[----:B------:R-:W-:Y:S05]  /*0c70*/  @P1 BRA `(.L_x_9) ;  /* 0xfffffff800f41947 */ /* 0x000fea000383ffff */
.L_x_6:
[----:B------:R-:W-:-:S13]  /*0c80*/  ISETP.NE.AND P0, PT, R20, RZ, PT ;  /* 0x000000ff1400720c */ /* 0x000fda0003f05270 */
[----:B------:R-:W-:Y:S05]  /*0c90*/  @!P0 EXIT ;  /* 0x000000000000894d */ /* 0x000fea0003800000 */
[----:B-1----:R-:W0:Y:S01]  /*0ca0*/  LDC R10, c[0x0][0x388] ;  /* 0x0000e200ff0a7b82 */ /* 0x002e220000000800 */
[----:B------:R-:W-:Y:S02]  /*0cb0*/  ISETP.GE.U32.AND P1, PT, R20, 0x4, PT ;  /* 0x000000041400780c */ /* 0x000fe40003f26070 */
[----:B0-----:R-:W-:-:S04]  /*0cc0*/  LOP3.LUT R22, R10, 0x3, RZ, 0xc0, !PT ;  /* 0x000000030a167812 */ /* 0x001fc800078ec0ff */
[----:B------:R-:W-:-:S07]  /*0cd0*/  ISETP.NE.AND P0, PT, R22, RZ, PT ;  /* 0x000000ff1600720c */ /* 0x000fce0003f05270 */
[----:B------:R-:W-:Y:S06]  /*0ce0*/  @!P1 BRA `(.L_x_10) ;  /* 0x0000000000a49947 */ /* 0x000fec0003800000 */
[----:B------:R-:W-:-:S05]  /*0cf0*/  IMAD R11, R6, 0x80, R7 ;  /* 0x00000080060b7824 */ /* 0x000fca00078e0207 */
[----:B------:R-:W-:-:S13]  /*0d00*/  ISETP.GE.AND P1, PT, R11, R0, PT ;  /* 0x000000000b00720c */ /* 0x000fda0003f26270 */
[C---:B------:R-:W-:Y:S01]  /*0d10*/  @!P1 IMAD.WIDE R14, R11.reuse, 0x4, R4 ;  /* 0x000000040b0e9825 */ /* 0x040fe200078e0204 */
[----:B------:R-:W0:Y:S03]  /*0d20*/  @!P1 LDC R23, c[0x0][0x38c] ;  /* 0x0000e300ff179b82 */ /* 0x000e260000000800 */
[C---:B------:R-:W-:Y:S02]  /*0d30*/  @!P1 IMAD.WIDE R18, R11.reuse, 0x4, R2 ;  /* 0x000000040b129825 */ /* 0x040fe400078e0202 */
[----:B------:R-:W0:Y:S04]  /*0d40*/  @!P1 LDG.E R14, desc[UR14][R14.64] ;  /* 0x0000000e0e0e9981 */ /* 0x000e28000c1e1900 */
[----:B------:R-:W0:Y:S01]  /*0d50*/  @!P1 LDG.E R19, desc[UR14][R18.64] ;  /* 0x0000000e12139981 */ /* 0x000e22000c1e1900 */
[C---:B------:R-:W-:Y:S01]  /*0d60*/  IADD3 R25, PT, PT, R11.reuse, 0x80, RZ ;  /* 0x000000800b197810 */ /* 0x040fe20007ffe0ff */
[----:B------:R-:W-:-:S03]  /*0d70*/  @!P1 IMAD.WIDE R12, R11, 0x4, R8 ;  /* 0x000000040b0c9825 */ /* 0x000fc600078e0208 */
[----:B------:R-:W-:-:S13]  /*0d80*/  ISETP.GE.AND P2, PT, R25, R0, PT ;  /* 0x000000001900720c */ /* 0x000fda0003f46270 */
[C---:B------:R-:W-:Y:S01]  /*0d90*/  @!P2 IMAD.WIDE R20, R25.reuse, 0x4, R4 ;  /* 0x000000041914a825 */ /* 0x040fe200078e0204 */
[----:B------:R-:W1:Y:S03]  /*0da0*/  @!P2 LDC R27, c[0x0][0x38c] ;  /* 0x0000e300ff1bab82 */ /* 0x000e660000000800 */
[----:B------:R-:W-:-:S04]  /*0db0*/  @!P2 IMAD.WIDE R16, R25, 0x4, R2 ;  /* 0x000000041910a825 */ /* 0x000fc800078e0202 */
[----:B0-----:R-:W-:-:S05]  /*0dc0*/  @!P1 FFMA R23, R14, R23, R19 ;  /* 0x000000170e179223 */ /* 0x001fca0000000013 */
[----:B------:R0:W-:Y:S04]  /*0dd0*/  @!P1 STG.E desc[UR14][R12.64], R23 ;  /* 0x000000170c009986 */ /* 0x0001e8000c10190e */
[----:B------:R-:W1:Y:S04]  /*0de0*/  @!P2 LDG.E R20, desc[UR14][R20.64] ;  /* 0x0000000e1414a981 */ /* 0x000e68000c1e1900 */
[----:B------:R2:W1:Y:S01]  /*0df0*/  @!P2 LDG.E R17, desc[UR14][R16.64] ;  /* 0x0000000e1011a981 */ /* 0x000462000c1e1900 */
[----:B------:R-:W-:Y:S02]  /*0e00*/  VIADD R29, R11, 0x100 ;  /* 0x000001000b1d7836 */ /* 0x000fe40000000000 */
[----:B------:R-:W-:-:S03]  /*0e10*/  @!P2 IMAD.WIDE R14, R25, 0x4, R8 ;  /* 0x00000004190ea825 */ /* 0x000fc600078e0208 */
[----:B------:R-:W-:-:S13]  /*0e20*/  ISETP.GE.AND P1, PT, R29, R0, PT ;  /* 0x000000001d00720c */ /* 0x000fda0003f26270 */
[C---:B------:R-:W-:Y:S01]  /*0e30*/  @!P1 IMAD.WIDE R24, R29.reuse, 0x4, R4 ;  /* 0x000000041d189825 */ /* 0x040fe200078e0204 */
[----:B--2---:R-:W2:Y:S03]  /*0e40*/  @!P1 LDC R16, c[0x0][0x38c] ;  /* 0x0000e300ff109b82 */ /* 0x004ea60000000800 */
[----:B------:R-:W-:-:S04]  /*0e50*/  @!P1 IMAD.WIDE R18, R29, 0x4, R2 ;  /* 0x000000041d129825 */ /* 0x000fc800078e0202 */
[----:B-1----:R-:W-:-:S05]  /*0e60*/  @!P2 FFMA R27, R20, R27, R17 ;  /* 0x0000001b141ba223 */ /* 0x002fca0000000011 */
[----:B------:R1:W-:Y:S04]  /*0e70*/  @!P2 STG.E desc[UR14][R14.64], R27 ;  /* 0x0000001b0e00a986 */ /* 0x0003e8000c10190e */
[----:B------:R-:W2:Y:S04]  /*0e80*/  @!P1 LDG.E R24, desc[UR14][R24.64] ;  /* 0x0000000e18189981 */ /* 0x000ea8000c1e1900 */
[----:B------:R-:W2:Y:S01]  /*0e90*/  @!P1 LDG.E R19, desc[UR14][R18.64] ;  /* 0x0000000e12139981 */ /* 0x000ea2000c1e1900 */
[----:B0-----:R-:W-:Y:S01]  /*0ea0*/  IADD3 R23, PT, PT, R11, 0x180, RZ ;  /* 0x000001800b177810 */ /* 0x001fe20007ffe0ff */
[----:B------:R-:W-:-:S03]  /*0eb0*/  @!P1 IMAD.WIDE R12, R29, 0x4, R8 ;  /* 0x000000041d0c9825 */ /* 0x000fc600078e0208 */
[----:B------:R-:W-:-:S13]  /*0ec0*/  ISETP.GE.AND P2, PT, R23, R0, PT ;  /* 0x000000001700720c */ /* 0x000fda0003f46270 */
[----:B------:R-:W-:-:S04]  /*0ed0*/  @!P2 IMAD.WIDE R20, R23, 0x4, R2 ;  /* 0x000000041714a825 */ /* 0x000fc800078e0202 */
[----:B--2---:R-:W-:Y:S01]  /*0ee0*/  @!P1 FFMA R11, R24, R16, R19 ;  /* 0x00000010180b9223 */ /* 0x004fe20000000013 */
[C---:B------:R-:W-:Y:S01]  /*0ef0*/  @!P2 IMAD.WIDE R16, R23.reuse, 0x4, R4 ;  /* 0x000000041710a825 */ /* 0x040fe200078e0204 */
[----:B------:R-:W0:Y:S03]  /*0f00*/  @!P2 LDC R19, c[0x0][0x38c] ;  /* 0x0000e300ff13ab82 */ /* 0x000e260000000800 */
[----:B------:R2:W-:Y:S04]  /*0f10*/  @!P1 STG.E desc[UR14][R12.64], R11 ;  /* 0x0000000b0c009986 */ /* 0x0005e8000c10190e */
[----:B------:R-:W0:Y:S04]  /*0f20*/  @!P2 LDG.E R16, desc[UR14][R16.64] ;  /* 0x0000000e1010a981 */ /* 0x000e28000c1e1900 */
[----:B------:R-:W0:Y:S01]  /*0f30*/  @!P2 LDG.E R21, desc[UR14][R20.64] ;  /* 0x0000000e1415a981 */ /* 0x000e22000c1e1900 */
[----:B-1----:R-:W-:-:S04]  /*0f40*/  @!P2 IMAD.WIDE R14, R23, 0x4, R8 ;  /* 0x00000004170ea825 */ /* 0x002fc800078e0208 */
[----:B------:R-:W-:Y:S02]  /*0f50*/  VIADD R6, R6, 0x4 ;  /* 0x0000000406067836 */ /* 0x000fe40000000000 */
[----:B0-----:R-:W-:-:S05]  /*0f60*/  @!P2 FFMA R19, R16, R19, R21 ;  /* 0x000000131013a223 */ /* 0x001fca0000000015 */
[----:B------:R2:W-:Y:S02]  /*0f70*/  @!P2 STG.E desc[UR14][R14.64], R19 ;  /* 0x000000130e00a986 */ /* 0x0005e4000c10190e */
.L_x_10:
[----:B------:R-:W-:Y:S05]  /*0f80*/  @!P0 EXIT ;  /* 0x000000000000894d */ /* 0x000fea0003800000 */
[----:B------:R-:W-:Y:S02]  /*0f90*/  ISETP.NE.AND P0, PT, R22, 0x1, PT ;  /* 0x000000011600780c */ /* 0x000fe40003f05270 */
[----:B------:R-:W-:-:S04]  /*0fa0*/  LOP3.LUT R10, R10, 0x1, RZ, 0xc0, !PT ;  /* 0x000000010a0a7812 */ /* 0x000fc800078ec0ff */
[----:B------:R-:W-:-:S07]  /*0fb0*/  ISETP.NE.U32.AND P2, PT, R10, 0x1, PT ;  /* 0x000000010a00780c */ /* 0x000fce0003f45070 */
[----:B------:R-:W-:Y:S06]  /*0fc0*/  @!P0 BRA `(.L_x_11) ;  /* 0x0000000000548947 */ /* 0x000fec0003800000 */
[----:B--2---:R-:W-:-:S04]  /*0fd0*/  LEA R15, R6, R7, 0x7 ;  /* 0x00000007060f7211 */ /* 0x004fc800078e38ff */
        /* <DEDUP_REMOVED lines=9> */
[----:B------:R-:W-:-:S04]  /*1070*/  @!P1 IMAD.WIDE R16, R23, 0x4, R4 ;  /* 0x0000000417109825 */ /* 0x000fc800078e0204 */
[----:B------:R-:W-:-:S04]  /*1080*/  @!P1 IMAD.WIDE R18, R23, 0x4, R2 ;  /* 0x0000000417129825 */ /* 0x000fc800078e0202 */
[----:B0-----:R-:W-:Y:S02]  /*1090*/  @!P0 FFMA R21, R10, R21, R13 ;  /* 0x000000150a158223 */ /* 0x001fe4000000000d */
[----:B------:R-:W0:Y:S03]  /*10a0*/  @!P1 LDC R13, c[0x0][0x38c] ;  /* 0x0000e300ff0d9b82 */ /* 0x000e260000000800 */
[----:B------:R1:W-:Y:S04]  /*10b0*/  @!P0 STG.E desc[UR14][R14.64], R21 ;  /* 0x000000150e008986 */ /* 0x0003e8000c10190e */
[----:B------:R-:W0:Y:S04]  /*10c0*/  @!P1 LDG.E R16, desc[UR14][R16.64] ;  /* 0x0000000e10109981 */ /* 0x000e28000c1e1900 */
[----:B------:R-:W0:Y:S01]  /*10d0*/  @!P1 LDG.E R19, desc[UR14][R18.64] ;  /* 0x0000000e12139981 */ /* 0x000e22000c1e1900 */
[----:B------:R-:W-:-:S04]  /*10e0*/  @!P1 IMAD.WIDE R10, R23, 0x4, R8 ;  /* 0x00000004170a9825 */ /* 0x000fc800078e0208 */
[----:B------:R-:W-:Y:S02]  /*10f0*/  VIADD R6, R6, 0x2 ;  /* 0x0000000206067836 */ /* 0x000fe40000000000 */
[----:B0-----:R-:W-:-:S05]  /*1100*/  @!P1 FFMA R13, R16, R13, R19 ;  /* 0x0000000d100d9223 */ /* 0x001fca0000000013 */
[----:B------:R1:W-:Y:S02]  /*1110*/  @!P1 STG.E desc[UR14][R10.64], R13 ;  /* 0x0000000d0a009986 */ /* 0x0003e4000c10190e */
.L_x_11:
[----:B------:R-:W-:Y:S05]  /*1120*/  @P2 EXIT ;  /* 0x000000000000294d */ /* 0x000fea0003800000 */
[----:B------:R-:W-:-:S04]  /*1130*/  LEA R7, R6, R7, 0x7 ;  /* 0x0000000706077211 */ /* 0x000fc800078e38ff */
[----:B------:R-:W-:-:S13]  /*1140*/  ISETP.GE.AND P0, PT, R7, R0, PT ;  /* 0x000000000700720c */ /* 0x000fda0003f06270 */
[----:B------:R-:W-:Y:S05]  /*1150*/  @P0 EXIT ;  /* 0x000000000000094d */ /* 0x000fea0003800000 */
[C---:B------:R-:W-:Y:S01]  /*1160*/  IMAD.WIDE R4, R7.reuse, 0x4, R4 ;  /* 0x0000000407047825 */ /* 0x040fe200078e0204 */
[----:B------:R-:W0:Y:S03]  /*1170*/  LDCU UR4, c[0x0][0x38c] ;  /* 0x00007180ff0477ac */ /* 0x000e260008000800 */
[C---:B------:R-:W-:Y:S02]  /*1180*/  IMAD.WIDE R2, R7.reuse, 0x4, R2 ;  /* 0x0000000407027825 */ /* 0x040fe400078e0202 */
[----:B------:R-:W0:Y:S04]  /*1190*/  LDG.E R4, desc[UR14][R4.64] ;  /* 0x0000000e04047981 */ /* 0x000e28000c1e1900 */
[----:B------:R-:W0:Y:S01]  /*11a0*/  LDG.E R3, desc[UR14][R2.64] ;  /* 0x0000000e02037981 */ /* 0x000e22000c1e1900 */
[----:B------:R-:W-:-:S04]  /*11b0*/  IMAD.WIDE R8, R7, 0x4, R8 ;  /* 0x0000000407087825 */ /* 0x000fc800078e0208 */
[----:B0-----:R-:W-:-:S05]  /*11c0*/  FFMA R7, R4, UR4, R3 ;  /* 0x0000000404077c23 */ /* 0x001fca0008000003 */
[----:B------:R-:W-:Y:S01]  /*11d0*/  STG.E desc[UR14][R8.64], R7 ;  /* 0x0000000708007986 */ /* 0x000fe2000c10190e */
[----:B------:R-:W-:Y:S05]  /*11e0*/  EXIT ;  /* 0x000000000000794d */ /* 0x000fea0003800000 */
.L_x_5:
[----:B------:R-:W-:-:S13]  /*11f0*/  ISETP.GE.AND P0, PT, R10, 0x1, PT ;  /* 0x000000010a00780c */ /* 0x000fda0003f06270 */
[----:B------:R-:W-:Y:S05]  /*1200*/  @!P0 EXIT ;  /* 0x000000000000894d */ /* 0x000fea0003800000 */
[----:B------:R-:W-:Y:S01]  /*1210*/  ISETP.GE.U32.AND P0, PT, R10, 0x8, PT ;  /* 0x000000080a00780c */ /* 0x000fe20003f06070 */
[----:B------:R-:W-:-:S12]  /*1220*/  HFMA2 R0, -RZ, RZ, 0, 0 ;  /* 0x00000000ff007431 */ /* 0x000fd800000001ff */
[----:B------:R-:W-:Y:S05]  /*1230*/  @!P0 BRA `(.L_x_12) ;  /* 0x00000004001c8947 */ /* 0x000fea0003800000 */
[----:B------:R-:W0:Y:S01]  /*1240*/  LDC.64 R12, c[0x0][0x398] ;  /* 0x0000e600ff0c7b82 */ /* 0x000e220000000a00 */
[----:B------:R-:W-:Y:S01]  /*1250*/  UIADD3 UR4, UP2, UPT, UR13, 0x600, URZ ;  /* 0x000006000d047890 */ /* 0x000fe2000ff5e0ff */
[----:B------:R-:W-:Y:S01]  /*1260*/  LOP3.LUT R0, R10, 0x7ffffff8, RZ, 0xc0, !PT ;  /* 0x7ffffff80a007812 */ /* 0x000fe200078ec0ff */
[----:B------:R-:W1:Y:S03]  /*1270*/  LDCU UR17, c[0x0][0x38c] ;  /* 0x00007180ff1177ac */ /* 0x000e660008000800 */
[----:B------:R-:W-:Y:S01]  /*1280*/  IADD3 R6, PT, PT, -R0, RZ, RZ ;  /* 0x000000ff00067210 */ /* 0x000fe20007ffe1ff */
[----:B------:R-:W-:Y:S01]  /*1290*/  UIADD3 UR10, UP1, UPT, UR4, UR10, URZ ;  /* 0x0000000a040a7290 */ /* 0x000fe2000ff3e0ff */
[----:B------:R-:W2:Y:S01]  /*12a0*/  LDC.64 R8, c[0x0][0x390] ;  /* 0x0000e400ff087b82 */ /* 0x000ea20000000a00 */
[----:B------:R-:W-:Y:S02]  /*12b0*/  UIADD3 UR8, UP0, UPT, UR4, UR8, URZ ;  /* 0x0000000804087290 */ /* 0x000fe4000ff1e0ff */
[----:B------:R-:W-:-:S02]  /*12c0*/  UIADD3.X UR5, UPT, UPT, URZ, UR16, URZ, UP2, !UPT ;  /* 0x00000010ff057290 */ /* 0x000fc400097fe4ff */
[----:B------:R-:W-:Y:S02]  /*12d0*/  UIADD3 UR4, UP2, UPT, UR4, UR6, URZ ;  /* 0x0000000604047290 */ /* 0x000fe4000ff5e0ff */
[----:B------:R-:W-:Y:S01]  /*12e0*/  UIADD3.X UR11, UPT, UPT, UR5, UR11, URZ, UP1, !UPT ;  /* 0x0000000b050b7290 */ /* 0x000fe20008ffe4ff */
[----:B------:R-:W3:Y:S01]  /*12f0*/  LDC.64 R14, c[0x0][0x3a8] ;  /* 0x0000ea00ff0e7b82 */ /* 0x000ee20000000a00 */
[----:B------:R-:W-:Y:S02]  /*1300*/  UIADD3.X UR9, UPT, UPT, UR5, UR9, URZ, UP0, !UPT ;  /* 0x0000000905097290 */ /* 0x000fe400087fe4ff */
[----:B------:R-:W-:Y:S01]  /*1310*/  UIADD3.X UR5, UPT, UPT, UR5, UR7, URZ, UP2, !UPT ;  /* 0x0000000705057290 */ /* 0x000fe200097fe4ff */
[----:B0-----:R-:W-:-:S04]  /*1320*/  IMAD.WIDE.U32 R10, R7, 0x4, R12 ;  /* 0x00000004070a7825 */ /* 0x001fc800078e000c */
[----:B--2---:R-:W-:-:S04]  /*1330*/  IMAD.WIDE.U32 R8, R7, 0x4, R8 ;  /* 0x0000000407087825 */ /* 0x004fc800078e0008 */
[----:B---3--:R-:W-:-:S04]  /*1340*/  IMAD.WIDE.U32 R12, R7, 0x4, R14 ;  /* 0x00000004070c7825 */ /* 0x008fc800078e000e */
[----:B-1----:R-:W-:-:S07]  /*1350*/  VIADD R7, R7, 0x80 ;  /* 0x0000008007077836 */ /* 0x002fce0000000000 */
.L_x_13:
[----:B------:R-:W-:Y:S02]  /*1360*/  IADD3 R22, P1, PT, R12, UR13, RZ ;  /* 0x0000000d0c167c10 */ /* 0x000fe4000ff3e0ff */
[----:B---3--:R-:W-:Y:S02]  /*1370*/  IADD3 R20, P0, PT, R10, UR13, RZ ;  /* 0x0000000d0a147c10 */ /* 0x008fe4000ff1e0ff */
[----:B------:R-:W-:Y:S02]  /*1380*/  IADD3.X R23, PT, PT, R13, UR16, RZ, P1, !PT ;  /* 0x000000100d177c10 */ /* 0x000fe40008ffe4ff */
[----:B------:R-:W-:-:S04]  /*1390*/  IADD3.X R21, PT, PT, R11, UR16, RZ, P0, !PT ;  /* 0x000000100b157c10 */ /* 0x000fc800087fe4ff */
[----:B------:R-:W2:Y:S04]  /*13a0*/  LDG.E R23, desc[UR14][R22.64] ;  /* 0x0000000e16177981 */ /* 0x000ea8000c1e1900 */
[----:B------:R-:W2:Y:S01]  /*13b0*/  LDG.E R20, desc[UR14][R20.64] ;  /* 0x0000000e14147981 */ /* 0x000ea2000c1e1900 */
[----:B------:R-:W-:Y:S01]  /*13c0*/  IADD3 R14, P0, PT, R8, UR13, RZ ;  /* 0x0000000d080e7c10 */ /* 0x000fe2000ff1e0ff */
[----:B------:R-:W-:Y:S01]  /*13d0*/  IMAD.U32 R19, RZ, RZ, UR11 ;  /* 0x0000000bff137e24 */ /* 0x000fe2000f8e00ff */
[----:B------:R-:W-:Y:S02]  /*13e0*/  MOV R18, UR10 ;  /* 0x0000000a00127c02 */ /* 0x000fe40008000f00 */
[----:B------:R-:W-:Y:S02]  /*13f0*/  MOV R16, UR4 ;  /* 0x0000000400107c02 */ /* 0x000fe40008000f00 */
[----:B------:R-:W-:Y:S01]  /*1400*/  MOV R17, UR5 ;  /* 0x0000000500117c02 */ /* 0x000fe20008000f00 */
[----:B------:R-:W-:Y:S01]  /*1410*/  IMAD.WIDE R18, R7, 0x4, R18 ;  /* 0x0000000407127825 */ /* 0x000fe200078e0212 */
[----:B------:R-:W-:-:S03]  /*1420*/  IADD3.X R15, PT, PT, R9, UR16, RZ, P0, !PT ;  /* 0x00000010090f7c10 */ /* 0x000fc600087fe4ff */
[----:B------:R-:W-:-:S04]  /*1430*/  IMAD.WIDE R16, R7, 0x4, R16 ;  /* 0x0000000407107825 */ /* 0x000fc800078e0210 */
[----:B--2---:R-:W-:-:S05]  /*1440*/  FFMA R25, R20, UR17, R23 ;  /* 0x0000001114197c23 */ /* 0x004fca0008000017 */
[----:B------:R0:W-:Y:S04]  /*1450*/  STG.E desc[UR14][R14.64], R25 ;  /* 0x000000190e007986 */ /* 0x0001e8000c10190e */
[----:B------:R-:W2:Y:S04]  /*1460*/  LDG.E R22, desc[UR14][R18.64+-0x600] ;  /* 0xfffa000e12167981 */ /* 0x000ea8000c1e1900 */
[----:B------:R-:W2:Y:S01]  /*1470*/  LDG.E R23, desc[UR14][R16.64+-0x600] ;  /* 0xfffa000e10177981 */ /* 0x000ea2000c1e1900 */
[----:B------:R-:W-:Y:S01]  /*1480*/  MOV R21, UR9 ;  /* 0x0000000900157c02 */ /* 0x000fe20008000f00 */
[----:B------:R-:W-:-:S04]  /*1490*/  IMAD.U32 R20, RZ, RZ, UR8 ;  /* 0x00000008ff147e24 */ /* 0x000fc8000f8e00ff */
[----:B------:R-:W-:-:S04]  /*14a0*/  IMAD.WIDE R20, R7, 0x4, R20 ;  /* 0x0000000407147825 */ /* 0x000fc800078e0214 */
[----:B--2---:R-:W-:-:S05]  /*14b0*/  FFMA R23, R22, UR17, R23 ;  /* 0x0000001116177c23 */ /* 0x004fca0008000017 */
[----:B------:R1:W-:Y:S04]  /*14c0*/  STG.E desc[UR14][R20.64+-0x600], R23 ;  /* 0xfffa001714007986 */ /* 0x0003e8000c10190e */
[----:B------:R-:W2:Y:S04]  /*14d0*/  LDG.E R22, desc[UR14][R18.64+-0x400] ;  /* 0xfffc000e12167981 */ /* 0x000ea8000c1e1900 */
[----:B------:R-:W2:Y:S02]  /*14e0*/  LDG.E R27, desc[UR14][R16.64+-0x400] ;  /* 0xfffc000e101b7981 */ /* 0x000ea4000c1e1900 */
[----:B--2---:R-:W-:-:S05]  /*14f0*/  FFMA R27, R22, UR17, R27 ;  /* 0x00000011161b7c23 */ /* 0x004fca000800001b */
[----:B------:R2:W-:Y:S04]  /*1500*/  STG.E desc[UR14][R20.64+-0x400], R27 ;  /* 0xfffc001b14007986 */ /* 0x0005e8000c10190e */
[----:B0-----:R-:W3:Y:S04]  /*1510*/  LDG.E R14, desc[UR14][R18.64+-0x200] ;  /* 0xfffe000e120e7981 */ /* 0x001ee8000c1e1900 */
[----:B------:R-:W3:Y:S02]  /*1520*/  LDG.E R15, desc[UR14][R16.64+-0x200] ;  /* 0xfffe000e100f7981 */ /* 0x000ee4000c1e1900 */
[----:B---3--:R-:W-:-:S05]  /*1530*/  FFMA R15, R14, UR17, R15 ;  /* 0x000000110e0f7c23 */ /* 0x008fca000800000f */
[----:B------:R0:W-:Y:S04]  /*1540*/  STG.E desc[UR14][R20.64+-0x200], R15 ;  /* 0xfffe000f14007986 */ /* 0x0001e8000c10190e */
[----:B------:R-:W3:Y:S04]  /*1550*/  LDG.E R14, desc[UR14][R18.64] ;  /* 0x0000000e120e7981 */ /* 0x000ee8000c1e1900 */
[----:B------:R-:W3:Y:S02]  /*1560*/  LDG.E R25, desc[UR14][R16.64] ;  /* 0x0000000e10197981 */ /* 0x000ee4000c1e1900 */
[----:B---3--:R-:W-:-:S05]  /*1570*/  FFMA R25, R14, UR17, R25 ;  /* 0x000000110e197c23 */ /* 0x008fca0008000019 */
[----:B------:R3:W-:Y:S04]  /*1580*/  STG.E desc[UR14][R20.64], R25 ;  /* 0x0000001914007986 */ /* 0x0007e8000c10190e */
[----:B------:R-:W4:Y:S04]  /*1590*/  LDG.E R14, desc[UR14][R18.64+0x200] ;  /* 0x0002000e120e7981 */ /* 0x000f28000c1e1900 */
[----:B-1----:R-:W4:Y:S02]  /*15a0*/  LDG.E R23, desc[UR14][R16.64+0x200] ;  /* 0x0002000e10177981 */ /* 0x002f24000c1e1900 */
[----:B----4-:R-:W-:-:S05]  /*15b0*/  FFMA R23, R14, UR17, R23 ;  /* 0x000000110e177c23 */ /* 0x010fca0008000017 */
[----:B------:R3:W-:Y:S04]  /*15c0*/  STG.E desc[UR14][R20.64+0x200], R23 ;  /* 0x0002001714007986 */ /* 0x0007e8000c10190e */
[----:B------:R-:W4:Y:S04]  /*15d0*/  LDG.E R14, desc[UR14][R18.64+0x400] ;  /* 0x0004000e120e7981 */ /* 0x000f28000c1e1900 */
[----:B--2---:R-:W4:Y:S02]  /*15e0*/  LDG.E R27, desc[UR14][R16.64+0x400] ;  /* 0x0004000e101b7981 */ /* 0x004f24000c1e1900 */
[----:B----4-:R-:W-:-:S05]  /*15f0*/  FFMA R27, R14, UR17, R27 ;  /* 0x000000110e1b7c23 */ /* 0x010fca000800001b */
[----:B------:R3:W-:Y:S04]  /*1600*/  STG.E desc[UR14][R20.64+0x400], R27 ;  /* 0x0004001b14007986 */ /* 0x0007e8000c10190e */
[----:B------:R-:W2:Y:S04]  /*1610*/  LDG.E R14, desc[UR14][R18.64+0x600] ;  /* 0x0006000e120e7981 */ /* 0x000ea8000c1e1900 */
[----:B0-----:R-:W2:Y:S01]  /*1620*/  LDG.E R15, desc[UR14][R16.64+0x600] ;  /* 0x0006000e100f7981 */ /* 0x001ea2000c1e1900 */
[----:B------:R-:W-:-:S04]  /*1630*/  IADD3 R6, PT, PT, R6, 0x8, RZ ;  /* 0x0000000806067810 */ /* 0x000fc80007ffe0ff */
[----:B------:R-:W-:Y:S01]  /*1640*/  ISETP.NE.AND P0, PT, R6, RZ, PT ;  /* 0x000000ff0600720c */ /* 0x000fe20003f05270 */
[----:B------:R-:W-:Y:S01]  /*1650*/  UIADD3 UR13, UP0, UPT, UR13, 0x1000, URZ ;  /* 0x000010000d0d7890 */ /* 0x000fe2000ff1e0ff */
[----:B------:R-:W-:-:S03]  /*1660*/  VIADD R7, R7, 0x400 ;  /* 0x0000040007077836 */ /* 0x000fc60000000000 */
[----:B------:R-:W-:Y:S01]  /*1670*/  UIADD3.X UR16, UPT, UPT, URZ, UR16, URZ, UP0, !UPT ;  /* 0x00000010ff107290 */ /* 0x000fe200087fe4ff */
[----:B--2---:R-:W-:-:S05]  /*1680*/  FFMA R15, R14, UR17, R15 ;  /* 0x000000110e0f7c23 */ /* 0x004fca000800000f */
[----:B------:R3:W-:Y:S02]  /*1690*/  STG.E desc[UR14][R20.64+0x600], R15 ;  /* 0x0006000f14007986 */ /* 0x0007e4000c10190e */
[----:B------:R-:W-:Y:S05]  /*16a0*/  @P0 BRA `(.L_x_13) ;  /* 0xfffffffc002c0947 */ /* 0x000fea000383ffff */
.L_x_12:
[----:B------:R-:W0:Y:S02]  /*16b0*/  LDC R14, c[0x0][0x388] ;  /* 0x0000e200ff0e7b82 */ /* 0x000e240000000800 */
[----:B0-----:R-:W-:-:S13]  /*16c0*/  LOP3.LUT P0, R10, R14, 0x7, RZ, 0xc0, !PT ;  /* 0x000000070e0a7812 */ /* 0x001fda000780c0ff */
[----:B------:R-:W-:Y:S05]  /*16d0*/  @!P0 EXIT ;  /* 0x000000000000894d */ /* 0x000fea0003800000 */
[----:B------:R-:W0:Y:S01]  /*16e0*/  LDCU.64 UR4, c[0x0][0x390] ;  /* 0x00007200ff0477ac */ /* 0x000e220008000a00 */
[----:B------:R-:W-:Y:S01]  /*16f0*/  SHF.L.U32 R8, R14, 0x7, RZ ;  /* 0x000000070e087819 */ /* 0x000fe200000006ff */
[----:B---3--:R-:W1:Y:S01]  /*1700*/  S2R R15, SR_TID.X ;  /* 0x00000000000f7919 */ /* 0x008e620000002100 */
[----:B------:R-:W-:Y:S02]  /*1710*/  ISETP.GE.U32.AND P0, PT, R10, 0x4, PT ;  /* 0x000000040a00780c */ /* 0x000fe40003f06070 */
[----:B------:R-:W-:Y:S01]  /*1720*/  SHF.R.S32.HI R6, RZ, 0x1f, R8 ;  /* 0x0000001fff067819 */ /* 0x000fe20000011408 */
[----:B------:R-:W-:Y:S01]  /*1730*/  IMAD.WIDE.U32 R8, R8, UR12, RZ ;  /* 0x0000000c08087c25 */ /* 0x000fe2000f8e00ff */
[----:B------:R-:W-:-:S03]  /*1740*/  LOP3.LUT R18, R14, 0x3, RZ, 0xc0, !PT ;  /* 0x000000030e127812 */ /* 0x000fc600078ec0ff */
[----:B------:R-:W-:Y:S01]  /*1750*/  IMAD R7, R6, UR12, RZ ;  /* 0x0000000c06077c24 */ /* 0x000fe2000f8e02ff */
[----:B------:R-:W-:Y:S02]  /*1760*/  SHF.L.U32 R6, R8, 0x2, RZ ;  /* 0x0000000208067819 */ /* 0x000fe400000006ff */
[----:B------:R-:W-:Y:S01]  /*1770*/  ISETP.NE.AND P1, PT, R18, RZ, PT ;  /* 0x000000ff1200720c */ /* 0x000fe20003f25270 */
[----:B------:R-:W-:Y:S01]  /*1780*/  IMAD.IADD R7, R9, 0x1, R7 ;  /* 0x0000000109077824 */ /* 0x000fe200078e0207 */
[----:B0-----:R-:W-:-:S04]  /*1790*/  IADD3 R6, P2, PT, R6, UR4, RZ ;  /* 0x0000000406067c10 */ /* 0x001fc8000ff5e0ff */
[----:B------:R-:W-:-:S04]  /*17a0*/  SHF.L.U64.HI R7, R8, 0x2, R7 ;  /* 0x0000000208077819 */ /* 0x000fc80000010207 */
[----:B------:R-:W-:Y:S01]  /*17b0*/  IADD3.X R7, PT, PT, R7, UR5, RZ, P2, !PT ;  /* 0x0000000507077c10 */ /* 0x000fe200097fe4ff */
[----:B------:R-:W-:Y:S06]  /*17c0*/  @!P0 BRA `(.L_x_14) ;  /* 0x0000000000588947 */ /* 0x000fec0003800000 */
[----:B-1----:R-:W-:Y:S01]  /*17d0*/  LEA R13, R0, R15, 0x7 ;  /* 0x0000000f000d7211 */ /* 0x002fe200078e38ff */
[----:B------:R-:W0:Y:S04]  /*17e0*/  LDCU UR4, c[0x0][0x38c] ;  /* 0x00007180ff0477ac */ /* 0x000e280008000800 */
[----:B------:R-:W-:-:S04]  /*17f0*/  IMAD.WIDE R10, R13, 0x4, R4 ;  /* 0x000000040d0a7825 */ /* 0x000fc800078e0204 */
[C---:B------:R-:W-:Y:S01]  /*1800*/  IMAD.WIDE R8, R13.reuse, 0x4, R2 ;  /* 0x000000040d087825 */ /* 0x040fe200078e0202 */
[----:B------:R-:W0:Y:S04]  /*1810*/  LDG.E R16, desc[UR14][R10.64] ;  /* 0x0000000e0a107981 */ /* 0x000e28000c1e1900 */
[----:B------:R-:W0:Y:S01]  /*1820*/  LDG.E R17, desc[UR14][R8.64] ;  /* 0x0000000e08117981 */ /* 0x000e22000c1e1900 */
[----:B------:R-:W-:-:S04]  /*1830*/  IMAD.WIDE R12, R13, 0x4, R6 ;  /* 0x000000040d0c7825 */ /* 0x000fc800078e0206 */
[----:B0-----:R-:W-:-:S05]  /*1840*/  FFMA R17, R16, UR4, R17 ;  /* 0x0000000410117c23 */ /* 0x001fca0008000011 */
[----:B------:R0:W-:Y:S04]  /*1850*/  STG.E desc[UR14][R12.64], R17 ;  /* 0x000000110c007986 */ /* 0x0001e8000c10190e */
[----:B------:R-:W2:Y:S04]  /*1860*/  LDG.E R16, desc[UR14][R10.64+0x200] ;  /* 0x0002000e0a107981 */ /* 0x000ea8000c1e1900 */
[----:B------:R-:W2:Y:S02]  /*1870*/  LDG.E R19, desc[UR14][R8.64+0x200] ;  /* 0x0002000e08137981 */ /* 0x000ea4000c1e1900 */
[----:B--2---:R-:W-:-:S05]  /*1880*/  FFMA R19, R16, UR4, R19 ;  /* 0x0000000410137c23 */ /* 0x004fca0008000013 */
[----:B------:R0:W-:Y:S04]  /*1890*/  STG.E desc[UR14][R12.64+0x200], R19 ;  /* 0x000200130c007986 */ /* 0x0001e8000c10190e */
[----:B------:R-:W2:Y:S04]  /*18a0*/  LDG.E R16, desc[UR14][R10.64+0x400] ;  /* 0x0004000e0a107981 */ /* 0x000ea8000c1e1900 */
[----:B------:R-:W2:Y:S02]  /*18b0*/  LDG.E R21, desc[UR14][R8.64+0x400] ;  /* 0x0004000e08157981 */ /* 0x000ea4000c1e1900 */
[----:B--2---:R-:W-:-:S05]  /*18c0*/  FFMA R21, R16, UR4, R21 ;  /* 0x0000000410157c23 */ /* 0x004fca0008000015 */
[----:B------:R0:W-:Y:S04]  /*18d0*/  STG.E desc[UR14][R12.64+0x400], R21 ;  /* 0x000400150c007986 */ /* 0x0001e8000c10190e */
[----:B------:R-:W2:Y:S04]  /*18e0*/  LDG.E R16, desc[UR14][R10.64+0x600] ;  /* 0x0006000e0a107981 */ /* 0x000ea8000c1e1900 */
[----:B------:R-:W2:Y:S01]  /*18f0*/  LDG.E R23, desc[UR14][R8.64+0x600] ;  /* 0x0006000e08177981 */ /* 0x000ea2000c1e1900 */
[----:B------:R-:W-:Y:S01]  /*1900*/  IADD3 R0, PT, PT, R0, 0x4, RZ ;  /* 0x0000000400007810 */ /* 0x000fe20007ffe0ff */
[----:B--2---:R-:W-:-:S05]  /*1910*/  FFMA R23, R16, UR4, R23 ;  /* 0x0000000410177c23 */ /* 0x004fca0008000017 */
[----:B------:R0:W-:Y:S02]  /*1920*/  STG.E desc[UR14][R12.64+0x600], R23 ;  /* 0x000600170c007986 */ /* 0x0001e4000c10190e */
.L_x_14:
[----:B------:R-:W-:Y:S05]  /*1930*/  @!P1 EXIT ;  /* 0x000000000000994d */ /* 0x000fea0003800000 */
[----:B------:R-:W-:Y:S02]  /*1940*/  ISETP.NE.AND P0, PT, R18, 0x1, PT ;  /* 0x000000011200780c */ /* 0x000fe40003f05270 */
[----:B------:R-:W-:-:S04]  /*1950*/  LOP3.LUT R14, R14, 0x1, RZ, 0xc0, !PT ;  /* 0x000000010e0e7812 */ /* 0x000fc800078ec0ff */
[----:B------:R-:W-:-:S07]  /*1960*/  ISETP.NE.U32.AND P1, PT, R14, 0x1, PT ;  /* 0x000000010e00780c */ /* 0x000fce0003f25070 */
[----:B------:R-:W-:Y:S06]  /*1970*/  @!P0 BRA `(.L_x_15) ;  /* 0x0000000000388947 */ /* 0x000fec0003800000 */
[----:B01----:R-:W-:Y:S01]  /*1980*/  IMAD R13, R0, 0x80, R15 ;  /* 0x00000080000d7824 */ /* 0x003fe200078e020f */
[----:B------:R-:W0:Y:S03]  /*1990*/  LDCU UR4, c[0x0][0x38c] ;  /* 0x00007180ff0477ac */ /* 0x000e260008000800 */
[----:B------:R-:W-:-:S04]  /*19a0*/  IMAD.WIDE R8, R13, 0x4, R4 ;  /* 0x000000040d087825 */ /* 0x000fc800078e0204 */
[C---:B------:R-:W-:Y:S01]  /*19b0*/  IMAD.WIDE R10, R13.reuse, 0x4, R2 ;  /* 0x000000040d0a7825 */ /* 0x040fe200078e0202 */
[----:B------:R-:W0:Y:S04]  /*19c0*/  LDG.E R14, desc[UR14][R8.64] ;  /* 0x0000000e080e7981 */ /* 0x000e28000c1e1900 */
[----:B------:R-:W0:Y:S01]  /*19d0*/  LDG.E R17, desc[UR14][R10.64] ;  /* 0x0000000e0a117981 */ /* 0x000e22000c1e1900 */
[----:B------:R-:W-:-:S04]  /*19e0*/  IMAD.WIDE R12, R13, 0x4, R6 ;  /* 0x000000040d0c7825 */ /* 0x000fc800078e0206 */
[----:B0-----:R-:W-:-:S05]  /*19f0*/  FFMA R17, R14, UR4, R17 ;  /* 0x000000040e117c23 */ /* 0x001fca0008000011 */
[----:B------:R2:W-:Y:S04]  /*1a00*/  STG.E desc[UR14][R12.64], R17 ;  /* 0x000000110c007986 */ /* 0x0005e8000c10190e */
[----:B------:R-:W3:Y:S04]  /*1a10*/  LDG.E R14, desc[UR14][R8.64+0x200] ;  /* 0x0002000e080e7981 */ /* 0x000ee8000c1e1900 */
[----:B------:R-:W3:Y:S01]  /*1a20*/  LDG.E R19, desc[UR14][R10.64+0x200] ;  /* 0x0002000e0a137981 */ /* 0x000ee2000c1e1900 */
[----:B------:R-:W-:Y:S01]  /*1a30*/  IADD3 R0, PT, PT, R0, 0x2, RZ ;  /* 0x0000000200007810 */ /* 0x000fe20007ffe0ff */
[----:B---3--:R-:W-:-:S05]  /*1a40*/  FFMA R19, R14, UR4, R19 ;  /* 0x000000040e137c23 */ /* 0x008fca0008000013 */
[----:B------:R2:W-:Y:S02]  /*1a50*/  STG.E desc[UR14][R12.64+0x200], R19 ;  /* 0x000200130c007986 */ /* 0x0005e4000c10190e */
.L_x_15:
[----:B------:R-:W-:Y:S05]  /*1a60*/  @P1 EXIT ;  /* 0x000000000000194d */ /* 0x000fea0003800000 */
[----:B-1----:R-:W-:Y:S01]  /*1a70*/  LEA R15, R0, R15, 0x7 ;  /* 0x0000000f000f7211 */ /* 0x002fe200078e38ff */
[----:B------:R-:W1:Y:S04]  /*1a80*/  LDCU UR4, c[0x0][0x38c] ;  /* 0x00007180ff0477ac */ /* 0x000e680008000800 */
[----:B------:R-:W-:-:S04]  /*1a90*/  IMAD.WIDE R4, R15, 0x4, R4 ;  /* 0x000000040f047825 */ /* 0x000fc800078e0204 */
[C---:B------:R-:W-:Y:S02]  /*1aa0*/  IMAD.WIDE R2, R15.reuse, 0x4, R2 ;  /* 0x000000040f027825 */ /* 0x040fe400078e0202 */
[----:B------:R-:W1:Y:S04]  /*1ab0*/  LDG.E R4, desc[UR14][R4.64] ;  /* 0x0000000e04047981 */ /* 0x000e68000c1e1900 */
[----:B------:R-:W1:Y:S01]  /*1ac0*/  LDG.E R3, desc[UR14][R2.64] ;  /* 0x0000000e02037981 */ /* 0x000e62000c1e1900 */
[----:B------:R-:W-:-:S04]  /*1ad0*/  IMAD.WIDE R6, R15, 0x4, R6 ;  /* 0x000000040f067825 */ /* 0x000fc800078e0206 */
[----:B-1----:R-:W-:-:S05]  /*1ae0*/  FFMA R9, R4, UR4, R3 ;  /* 0x0000000404097c23 */ /* 0x002fca0008000003 */
[----:B------:R-:W-:Y:S01]  /*1af0*/  STG.E desc[UR14][R6.64], R9 ;  /* 0x0000000906007986 */ /* 0x000fe2000c10190e */
[----:B------:R-:W-:Y:S05]  /*1b00*/  EXIT ;  /* 0x000000000000794d */ /* 0x000fea0003800000 */
.L_x_16:
[----:B------:R-:W-:-:S00]  /*1b10*/  BRA `(.L_x_16) ;  /* 0xfffffffc00fc7947 */ /* 0x000fc0000383ffff */
[----:B------:R-:W-:-:S00]  /*1b20*/  NOP ;  /* 0x0000000000007918 */ /* 0x000fc00000000000 */
        /* <DEDUP_REMOVED lines=13> */
.L_x_37:


//--------------------- .text._ZN3cub18CUB_300001_SM_10006detail9transform16transform_kernelINS2_10policy_hubILb1EN4cuda3std3__45tupleIJN6thrust24THRUST_300001_SM_1000_NS6detail15normal_iteratorINSA_10device_ptrIfEEEESF_EEEE10policy1000Ei5saxpySF_JPfSK_EEEvT0_iT1_T2_DpNS2_10kernel_argIT3_EE --------------------------
	.section	.text._ZN3cub18CUB_300001_SM_10006detail9transform16transform_kernelINS2_10policy_hubILb1EN4cuda3std3__45tupleIJN6thrust24THRUST_300001_SM_1000_NS6detail15normal_iteratorINSA_10device_ptrIfEEEESF_EEEE10policy1000Ei5saxpySF_JPfSK_EEEvT0_iT1_T2_DpNS2_10kernel_argIT3_EE,"ax",@progbits
	.align	128
        .global         _ZN3cub18CUB_300001_SM_10006detail9transform16transform_kernelINS2_10policy_hubILb1EN4cuda3std3__45tupleIJN6thrust24THRUST_300001_SM_1000_NS6detail15normal_iteratorINSA_10device_ptrIfEEEESF_EEEE10policy1000Ei5saxpySF_JPfSK_EEEvT0_iT1_T2_DpNS2_10kernel_argIT3_EE
        .type           _ZN3cub18CUB_300001_SM_10006detail9transform16transform_kernelINS2_10policy_hubILb1EN4cuda3std3__45tupleIJN6thrust24THRUST_300001_SM_1000_NS6detail15normal_iteratorINSA_10device_ptrIfEEEESF_EEEE10policy1000Ei5saxpySF_JPfSK_EEEvT0_iT1_T2_DpNS2_10kernel_argIT3_EE,@function
        .size           _ZN3cub18CUB_300001_SM_10006detail9transform16transform_kernelINS2_10policy_hubILb1EN4cuda3std3__45tupleIJN6thrust24THRUST_300001_SM_1000_NS6detail15normal_iteratorINSA_10device_ptrIfEEEESF_EEEE10policy1000Ei5saxpySF_JPfSK_EEEvT0_iT1_T2_DpNS2_10kernel_argIT3_EE,(.L_x_38 - _ZN3cub18CUB_300001_SM_10006detail9transform16transform_kernelINS2_10policy_hubILb1EN4cuda3std3__45tupleIJN6thrust24THRUST_300001_SM_1000_NS6detail15normal_iteratorINSA_10device_ptrIfEEEESF_EEEE10policy1000Ei5saxpySF_JPfSK_EEEvT0_iT1_T2_DpNS2_10kernel_argIT3_EE)
        .other          _ZN3cub18CUB_300001_SM_10006detail9transform16transform_kernelINS2_10policy_hubILb1EN4cuda3std3__45tupleIJN6thrust24THRUST_300001_SM_1000_NS6detail15normal_iteratorINSA_10device_ptrIfEEEESF_EEEE10policy1000Ei5saxpySF_JPfSK_EEEvT0_iT1_T2_DpNS2_10kernel_argIT3_EE,@"STO_CUDA_ENTRY STV_DEFAULT"
_ZN3cub18CUB_300001_SM_10006detail9transform16transform_kernelINS2_10policy_hubILb1EN4cuda3std3__45tupleIJN6thrust24THRUST_300001_SM_1000_NS6detail15normal_iteratorINSA_10device_ptrIfEEEESF_EEEE10policy1000Ei5saxpySF_JPfSK_EEEvT0_iT1_T2_DpNS2_10kernel_argIT3_EE:
.text._ZN3cub18CUB_300001_SM_10006detail9transform16transform_kernelINS2_10policy_hubILb1EN4cuda3std3__45tupleIJN6thrust24THRUST_300001_SM_1000_NS6detail15normal_iteratorINSA_10device_ptrIfEEEESF_EEEE10policy1000Ei5saxpySF_JPfSK_EEEvT0_iT1_T2_DpNS2_10kernel_argIT3_EE:
[----:B------:R-:W-:Y:S08]  /*0000*/  LDC R1, c[0x0][0x37c] ;  /* 0x0000df00ff017b82 */ /* 0x000ff00000000800 */
[----:B------:R-:W0:Y:S01]  /*0010*/  S2UR UR18, SR_CTAID.X ;  /* 0x00000000001279c3 */ /* 0x000e220000002500 */
[----:B------:R-:W1:Y:S01]  /*0020*/  LDCU.64 UR12, c[0x0][0x380] ;  /* 0x00007000ff0c77ac */ /* 0x000e620008000a00 */
[----:B------:R-:W2:Y:S01]  /*0030*/  S2R R0, SR_TID.X ;  /* 0x0000000000007919 */ /* 0x000ea20000002100 */
[----:B------:R-:W-:Y:S01]  /*0040*/  BSSY.RECONVERGENT B0, `(.L_x_17) ;  /* 0x0000020000007945 */ /* 0x000fe20003800200 */
[----:B-1----:R-:W-:-:S04]  /*0050*/  USHF.L.U32 UR11, UR13, 0x7, URZ ;  /* 0x000000070d0b7899 */ /* 0x002fc800080006ff */
[----:B0-----:R-:W-:-:S04]  /*0060*/  UIMAD UR8, UR11, UR18, URZ ;  /* 0x000000120b0872a4 */ /* 0x001fc8000f8e02ff */
[----:B------:R-:W-:-:S04]  /*0070*/  UIADD3 UR10, UPT, UPT, -UR8, UR12, URZ ;  /* 0x0000000c080a7290 */ /* 0x000fc8000fffe1ff */
[----:B------:R-:W-:Y:S01]  /*0080*/  UISETP.LT.AND UP0, UPT, UR11, UR10, UPT ;  /* 0x0000000a0b00728c */ /* 0x000fe2000bf01270 */
[----:B--2---:R-:W-:-:S03]  /*0090*/  SHF.L.U32 R4, R0, 0x7, RZ ;  /* 0x0000000700047819 */ /* 0x004fc600000006ff */
[----:B------:R-:W-:-:S04]  /*00a0*/  USEL UR12, UR11, UR10, UP0 ;  /* 0x0000000a0b0c7287 */ /* 0x000fc80008000000 */
[----:B------:R-:W-:-:S06]  /*00b0*/  USHF.L.U32 UR4, UR12, 0x2, URZ ;  /* 0x000000020c047899 */ /* 0x000fcc00080006ff */
[----:B------:R-:W-:-:S13]  /*00c0*/  ISETP.GE.AND P0, PT, R4, UR4, PT ;  /* 0x0000000404007c0c */ /* 0x000fda000bf06270 */
[----:B------:R-:W-:Y:S05]  /*00d0*/  @P0 BRA `(.L_x_18) ;  /* 0x0000000000580947 */ /* 0x000fea0003800000 */
[----:B------:R-:W0:Y:S01]  /*00e0*/  LDC.64 R2, c[0x0][0x398] ;  /* 0x0000e600ff027b82 */ /* 0x000e220000000a00 */
[----:B------:R-:W-:Y:S01]  /*00f0*/  MOV R7, UR8 ;  /* 0x0000000800077c02 */ /* 0x000fe20008000f00 */
[----:B------:R-:W-:Y:S01]  /*0100*/  BSSY.RECONVERGENT B1, `(.L_x_19) ;  /* 0x000000a000017945 */ /* 0x000fe20003800200 */
[----:B------:R-:W-:Y:S02]  /*0110*/  IMAD.MOV.U32 R5, RZ, RZ, R4 ;  /* 0x000000ffff057224 */ /* 0x000fe400078e0004 */
[----:B0-----:R-:W-:-:S04]  /*0120*/  IMAD.WIDE.U32 R2, R0, 0x80, R2 ;  /* 0x0000008000027825 */ /* 0x001fc800078e0002 */
[----:B------:R-:W-:-:S07]  /*0130*/  IMAD.WIDE R2, R7, 0x4, R2 ;  /* 0x0000000407027825 */ /* 0x000fce00078e0202 */
.L_x_20:
[----:B------:R-:W-:Y:S01]  /*0140*/  IADD3 R5, PT, PT, R5, 0x4000, RZ ;  /* 0x0000400005057810 */ /* 0x000fe20007ffe0ff */
[----:B------:R0:W-:Y:S03]  /*0150*/  CCTL.E.PF2 [R2] ;  /* 0x000000000200798f */ /* 0x0001e60000800100 */
[----:B------:R-:W-:Y:S02]  /*0160*/  ISETP.GE.AND P0, PT, R5, UR4, PT ;  /* 0x0000000405007c0c */ /* 0x000fe4000bf06270 */
[----:B0-----:R-:W-:-:S04]  /*0170*/  IADD3 R2, P1, PT, R2, 0x4000, RZ ;  /* 0x0000400002027810 */ /* 0x001fc80007f3e0ff */
[----:B------:R-:W-:-:S07]  /*0180*/  IADD3.X R3, PT, PT, RZ, R3, RZ, P1, !PT ;  /* 0x00000003ff037210 */ /* 0x000fce0000ffe4ff */
[----:B------:R-:W-:Y:S05]  /*0190*/  @!P0 BRA `(.L_x_20) ;  /* 0xfffffffc00e88947 */ /* 0x000fea000383ffff */
[----:B------:R-:W-:Y:S05]  /*01a0*/  BSYNC.RECONVERGENT B1 ;  /* 0x0000000000017941 */ /* 0x000fea0003800200 */
.L_x_19:
[----:B------:R-:W0:Y:S02]  /*01b0*/  LDC.64 R2, c[0x0][0x3a8] ;  /* 0x0000ea00ff027b82 */ /* 0x000e240000000a00 */
[----:B0-----:R-:W-:-:S04]  /*01c0*/  IMAD.WIDE.U32 R2, R0, 0x80, R2 ;  /* 0x0000008000027825 */ /* 0x001fc800078e0002 */
[----:B------:R-:W-:-:S07]  /*01d0*/  IMAD.WIDE R2, R7, 0x4, R2 ;  /* 0x0000000407027825 */ /* 0x000fce00078e0202 */
.L_x_21:
[----:B------:R-:W-:Y:S01]  /*01e0*/  VIADD R4, R4, 0x4000 ;  /* 0x0000400004047836 */ /* 0x000fe20000000000 */
[----:B------:R0:W-:Y:S04]  /*01f0*/  CCTL.E.PF2 [R2] ;  /* 0x000000000200798f */ /* 0x0001e80000800100 */
[----:B------:R-:W-:Y:S02]  /*0200*/  ISETP.GE.AND P0, PT, R4, UR4, PT ;  /* 0x0000000404007c0c */ /* 0x000fe4000bf06270 */
[----:B0-----:R-:W-:-:S04]  /*0210*/  IADD3 R2, P1, PT, R2, 0x4000, RZ ;  /* 0x0000400002027810 */ /* 0x001fc80007f3e0ff */
[----:B------:R-:W-:-:S07]  /*0220*/  IADD3.X R3, PT, PT, RZ, R3, RZ, P1, !PT ;  /* 0x00000003ff037210 */ /* 0x000fce0000ffe4ff */
[----:B------:R-:W-:Y:S05]  /*0230*/  @!P0 BRA `(.L_x_21) ;  /* 0xfffffffc00e88947 */ /* 0x000fea000383ffff */
.L_x_18:
[----:B------:R-:W-:Y:S05]  /*0240*/  BSYNC.RECONVERGENT B0 ;  /* 0x0000000000007941 */ /* 0x000fea0003800200 */
.L_x_17:
[----:B------:R-:W0:Y:S01]  /*0250*/  LDCU.128 UR4, c[0x0][0x390] ;  /* 0x00007200ff0477ac */ /* 0x000e220008000c00 */
[----:B------:R-:W-:Y:S01]  /*0260*/  UIMAD.WIDE UR8, UR8, 0x4, URZ ;  /* 0x00000004080878a5 */ /* 0x000fe2000f8e02ff */
[----:B------:R-:W1:Y:S01]  /*0270*/  LDCU.64 UR20, c[0x0][0x358] ;  /* 0x00006b00ff1477ac */ /* 0x000e620008000a00 */
[----:B------:R-:W2:Y:S02]  /*0280*/  LDCU.64 UR14, c[0x0][0x3a8] ;  /* 0x00007500ff0e77ac */ /* 0x000ea40008000a00 */
[----:B0-----:R-:W-:-:S04]  /*0290*/  UIADD3 UR16, UP0, UPT, UR8, UR4, URZ ;  /* 0x0000000408107290 */ /* 0x001fc8000ff1e0ff */
[----:B------:R-:W-:Y:S02]  /*02a0*/  UIADD3.X UR17, UPT, UPT, UR9, UR5, URZ, UP0, !UPT ;  /* 0x0000000509117290 */ /* 0x000fe400087fe4ff */
[----:B------:R-:W-:-:S09]  /*02b0*/  UISETP.GT.AND UP0, UPT, UR11, UR10, UPT ;  /* 0x0000000a0b00728c */ /* 0x000fd2000bf04270 */
[----:B-12---:R-:W-:Y:S05]  /*02c0*/  BRA.U UP0, `(.L_x_22) ;  /* 0x0000000900647547 */ /* 0x006fea000b800000 */
[----:B------:R-:W-:-:S06]  /*02d0*/  UISETP.GE.AND UP0, UPT, UR13, 0x1, UPT ;  /* 0x000000010d00788c */ /* 0x000fcc000bf06270 */
[----:B------:R-:W-:-:S13]  /*02e0*/  PLOP3.LUT P0, PT, PT, PT, UP0, 0x80, 0x8 ;  /* 0x000000000008781c */ /* 0x000fda0003f0f008 */
[----:B------:R-:W-:Y:S05]  /*02f0*/  @!P0 EXIT ;  /* 0x000000000000894d */ /* 0x000fea0003800000 */
[----:B------:R-:W-:Y:S01]  /*0300*/  UISETP.GE.U32.AND UP0, UPT, UR13, 0x8, UPT ;  /* 0x000000080d00788c */ /* 0x000fe2000bf06070 */
[----:B------:R-:W-:-:S08]  /*0310*/  HFMA2 R10, -RZ, RZ, 0, 0 ;  /* 0x00000000ff0a7431 */ /* 0x000fd000000001ff */
[----:B------:R-:W-:Y:S05]  /*0320*/  BRA.U !UP0, `(.L_x_23) ;  /* 0x00000005082c7547 */ /* 0x000fea000b800000 */
[----:B------:R-:W0:Y:S01]  /*0330*/  LDC.64 R2, c[0x0][0x390] ;  /* 0x0000e400ff027b82 */ /* 0x000e220000000a00 */
[----:B------:R-:W-:Y:S01]  /*0340*/  UMOV UR10, UR8 ;  /* 0x00000008000a7c82 */ /* 0x000fe20008000000 */
[----:B------:R-:W-:Y:S01]  /*0350*/  UMOV UR11, UR9 ;  /* 0x00000009000b7c82 */ /* 0x000fe20008000000 */
[----:B------:R-:W-:Y:S02]  /*0360*/  UIADD3 UR9, UP2, UPT, UR10, 0x600, URZ ;  /* 0x000006000a097890 */ /* 0x000fe4000ff5e0ff */
[----:B------:R-:W-:Y:S02]  /*0370*/  ULOP3.LUT UR8, UR13, 0x7ffffff8, URZ, 0xc0, !UPT ;  /* 0x7ffffff80d087892 */ /* 0x000fe4000f8ec0ff */
[----:B------:R-:W-:Y:S01]  /*0380*/  UIADD3 UR12, UP0, UPT, UR9, UR4, URZ ;  /* 0x00000004090c7290 */ /* 0x000fe2000ff1e0ff */
[----:B------:R-:W1:Y:S01]  /*0390*/  LDC.64 R4, c[0x0][0x398] ;  /* 0x0000e600ff047b82 */ /* 0x000e620000000a00 */
[----:B------:R-:W-:Y:S02]  /*03a0*/  UIADD3.X UR4, UPT, UPT, URZ, UR11, URZ, UP2, !UPT ;  /* 0x0000000bff047290 */ /* 0x000fe400097fe4ff */
[----:B------:R-:W-:-:S02]  /*03b0*/  UIADD3 UR6, UP1, UPT, UR9, UR6, URZ ;  /* 0x0000000609067290 */ /* 0x000fc4000ff3e0ff */
[----:B------:R-:W-:Y:S01]  /*03c0*/  UIADD3 UR14, UP2, UPT, UR9, UR14, URZ ;  /* 0x0000000e090e7290 */ /* 0x000fe2000ff5e0ff */
[----:B------:R-:W2:Y:S02]  /*03d0*/  LDCU UR19, c[0x0][0x388] ;  /* 0x00007100ff1377ac */ /* 0x000ea40008000800 */
[----:B------:R-:W3:Y:S01]  /*03e0*/  LDC.64 R6, c[0x0][0x3a8] ;  /* 0x0000ea00ff067b82 */ /* 0x000ee20000000a00 */
[----:B------:R-:W-:Y:S02]  /*03f0*/  UIADD3.X UR7, UPT, UPT, UR4, UR7, URZ, UP1, !UPT ;  /* 0x0000000704077290 */ /* 0x000fe40008ffe4ff */
[----:B------:R-:W-:Y:S02]  /*0400*/  UIADD3.X UR5, UPT, UPT, UR4, UR5, URZ, UP0, !UPT ;  /* 0x0000000504057290 */ /* 0x000fe400087fe4ff */
[----:B------:R-:W-:Y:S01]  /*0410*/  UIADD3.X UR15, UPT, UPT, UR4, UR15, URZ, UP2, !UPT ;  /* 0x0000000f040f7290 */ /* 0x000fe200097fe4ff */
[----:B0-----:R-:W-:Y:S01]  /*0420*/  IMAD.WIDE.U32 R2, R0, 0x4, R2 ;  /* 0x0000000400027825 */ /* 0x001fe200078e0002 */
[----:B------:R-:W-:-:S03]  /*0430*/  UIADD3 UR8, UPT, UPT, -UR8, URZ, URZ ;  /* 0x000000ff08087290 */ /* 0x000fc6000fffe1ff */
[----:B-1----:R-:W-:-:S04]  /*0440*/  IMAD.WIDE.U32 R4, R0, 0x4, R4 ;  /* 0x0000000400047825 */ /* 0x002fc800078e0004 */
[----:B---3--:R-:W-:-:S04]  /*0450*/  IMAD.WIDE.U32 R6, R0, 0x4, R6 ;  /* 0x0000000400067825 */ /* 0x008fc800078e0006 */
[----:B--2---:R-:W-:-:S07]  /*0460*/  VIADD R0, R0, 0x80 ;  /* 0x0000008000007836 */ /* 0x004fce0000000000 */
.L_x_24:
        /* <DEDUP_REMOVED lines=10> */
[----:B------:R-:W-:-:S02]  /*0510*/  MOV R11, UR15 ;  /* 0x0000000f000b7c02 */ /* 0x000fc40008000f00 */
[----:B------:R-:W-:Y:S01]  /*0520*/  IADD3.X R17, PT, PT, R3, UR11, RZ, P0, !PT ;  /* 0x0000000b03117c10 */ /* 0x000fe200087fe4ff */
[----:B------:R-:W-:-:S04]  /*0530*/  IMAD.WIDE R8, R0, 0x4, R8 ;  /* 0x0000000400087825 */ /* 0x000fc800078e0208 */
        /* <DEDUP_REMOVED lines=14> */
[----:B------:R-:W3:Y:S04]  /*0620*/  LDG.E R14, desc[UR20][R8.64+-0x200] ;  /* 0xfffe0014080e7981 */ /* 0x000ee8000c1e1900 */
[----:B0-----:R-:W3:Y:S02]  /*0630*/  LDG.E R17, desc[UR20][R10.64+-0x200] ;  /* 0xfffe00140a117981 */ /* 0x001ee4000c1e1900 */
        /* <DEDUP_REMOVED lines=16> */
[----:B------:R-:W-:Y:S02]  /*0740*/  UIADD3 UR10, UP0, UPT, UR10, 0x1000, URZ ;  /* 0x000010000a0a7890 */ /* 0x000fe4000ff1e0ff */
[----:B------:R-:W-:-:S02]  /*0750*/  UIADD3 UR8, UPT, UPT, UR8, 0x8, URZ ;  /* 0x0000000808087890 */ /* 0x000fc4000fffe0ff */
[----:B------:R-:W-:Y:S02]  /*0760*/  UIADD3.X UR11, UPT, UPT, URZ, UR11, URZ, UP0, !UPT ;  /* 0x0000000bff0b7290 */ /* 0x000fe400087fe4ff */
[----:B------:R-:W-:Y:S01]  /*0770*/  UISETP.NE.AND UP0, UPT, UR8, URZ, UPT ;  /* 0x000000ff0800728c */ /* 0x000fe2000bf05270 */
[----:B------:R-:W-:Y:S01]  /*0780*/  IADD3 R0, PT, PT, R0, 0x400, RZ ;  /* 0x0000040000007810 */ /* 0x000fe20007ffe0ff */
[----:B--2---:R-:W-:-:S05]  /*0790*/  FFMA R17, R14, UR19, R17 ;  /* 0x000000130e117c23 */ /* 0x004fca0008000011 */
[----:B------:R3:W-:Y:S02]  /*07a0*/  STG.E desc[UR20][R12.64+0x600], R17 ;  /* 0x000600110c007986 */ /* 0x0007e4000c101914 */
[----:B------:R-:W-:Y:S05]  /*07b0*/  BRA.U UP0, `(.L_x_24) ;  /* 0xfffffffd002c7547 */ /* 0x000fea000b83ffff */
[----:B------:R-:W0:Y:S02]  /*07c0*/  LDC R10, c[0x0][0x384] ;  /* 0x0000e100ff0a7b82 */ /* 0x000e240000000800 */
[----:B0-----:R-:W-:-:S07]  /*07d0*/  LOP3.LUT R10, R10, 0x7ffffff8, RZ, 0xc0, !PT ;  /* 0x7ffffff80a0a7812 */ /* 0x001fce00078ec0ff */
.L_x_23:
[----:B------:R-:W0:Y:S02]  /*07e0*/  LDC R0, c[0x0][0x384] ;  /* 0x0000e100ff007b82 */ /* 0x000e240000000800 */
[----:B0-----:R-:W-:-:S13]  /*07f0*/  LOP3.LUT P0, R3, R0, 0x7, RZ, 0xc0, !PT ;  /* 0x0000000700037812 */ /* 0x001fda000780c0ff */
[----:B------:R-:W-:Y:S05]  /*0800*/  @!P0 EXIT ;  /* 0x000000000000894d */ /* 0x000fea0003800000 */
[----:B------:R-:W0:Y:S01]  /*0810*/  LDCU.64 UR4, c[0x0][0x3a8] ;  /* 0x00007500ff0477ac */ /* 0x000e220008000a00 */
[C---:B------:R-:W-:Y:S01]  /*0820*/  SHF.L.U32 R2, R0.reuse, 0x7, RZ ;  /* 0x0000000700027819 */ /* 0x040fe200000006ff */
[----:B------:R-:W1:Y:S01]  /*0830*/  S2R R11, SR_TID.X ;  /* 0x00000000000b7919 */ /* 0x000e620000002100 */
[----:B------:R-:W-:Y:S01]  /*0840*/  ISETP.GE.U32.AND P0, PT, R3, 0x4, PT ;  /* 0x000000040300780c */ /* 0x000fe20003f06070 */
[----:B------:R-:W2:Y:S01]  /*0850*/  LDCU.64 UR6, c[0x0][0x398] ;  /* 0x00007300ff0677ac */ /* 0x000ea20008000a00 */
[----:B------:R-:W-:Y:S01]  /*0860*/  LOP3.LUT R16, R0, 0x3, RZ, 0xc0, !PT ;  /* 0x0000000300107812 */ /* 0x000fe200078ec0ff */
[----:B------:R-:W-:-:S03]  /*0870*/  IMAD R2, R2, UR18, RZ ;  /* 0x0000001202027c24 */ /* 0x000fc6000f8e02ff */
[----:B------:R-:W-:Y:S01]  /*0880*/  ISETP.NE.AND P1, PT, R16, RZ, PT ;  /* 0x000000ff1000720c */ /* 0x000fe20003f25270 */
[----:B------:R-:W-:-:S03]  /*0890*/  IMAD.WIDE R4, R2, 0x4, RZ ;  /* 0x0000000402047825 */ /* 0x000fc600078e02ff */
[C---:B0-----:R-:W-:Y:S02]  /*08a0*/  IADD3 R2, P2, PT, R4.reuse, UR4, RZ ;  /* 0x0000000404027c10 */ /* 0x041fe4000ff5e0ff */
[----:B--2---:R-:W-:Y:S02]  /*08b0*/  IADD3 R4, P3, PT, R4, UR6, RZ ;  /* 0x0000000604047c10 */ /* 0x004fe4000ff7e0ff */
[C---:B------:R-:W-:Y:S02]  /*08c0*/  IADD3.X R3, PT, PT, R5.reuse, UR5, RZ, P2, !PT ;  /* 0x0000000505037c10 */ /* 0x040fe400097fe4ff */
[----:B------:R-:W-:Y:S01]  /*08d0*/  IADD3.X R5, PT, PT, R5, UR7, RZ, P3, !PT ;  /* 0x0000000705057c10 */ /* 0x000fe20009ffe4ff */
[----:B------:R-:W-:Y:S08]  /*08e0*/  @!P0 BRA `(.L_x_25) ;  /* 0x00000000005c8947 */ /* 0x000ff00003800000 */
[----:B-1-3--:R-:W-:Y:S01]  /*08f0*/  IMAD R13, R10, 0x80, R11 ;  /* 0x000000800a0d7824 */ /* 0x00afe200078e020b */
[----:B------:R-:W0:Y:S03]  /*0900*/  LDCU UR4, c[0x0][0x388] ;  /* 0x00007100ff0477ac */ /* 0x000e260008000800 */
[----:B------:R-:W-:-:S04]  /*0910*/  IMAD.WIDE R8, R13, 0x4, R4 ;  /* 0x000000040d087825 */ /* 0x000fc800078e0204 */
[----:B------:R-:W-:Y:S01]  /*0920*/  IMAD.WIDE R6, R13, 0x4, R2 ;  /* 0x000000040d067825 */ /* 0x000fe200078e0202 */
[----:B------:R-:W0:Y:S04]  /*0930*/  LDG.E R14, desc[UR20][R8.64] ;  /* 0x00000014080e7981 */ /* 0x000e28000c1e1900 */
[----:B------:R-:W0:Y:S01]  /*0940*/  LDG.E R15, desc[UR20][R6.64] ;  /* 0x00000014060f7981 */ /* 0x000e22000c1e1900 */
[----:B------:R-:W-:-:S05]  /*0950*/  MOV R12, 0x4 ;  /* 0x00000004000c7802 */ /* 0x000fca0000000f00 */
[----:B------:R-:W-:-:S04]  /*0960*/  IMAD.WIDE R12, R13, R12, UR16 ;  /* 0x000000100d0c7e25 */ /* 0x000fc8000f8e020c */
        /* <DEDUP_REMOVED lines=15> */
.L_x_25:
[----:B------:R-:W-:Y:S05]  /*0a60*/  @!P1 EXIT ;  /* 0x000000000000994d */ /* 0x000fea0003800000 */
[----:B------:R-:W-:Y:S02]  /*0a70*/  ISETP.NE.AND P0, PT, R16, 0x1, PT ;  /* 0x000000011000780c */ /* 0x000fe40003f05270 */
[----:B------:R-:W-:-:S04]  /*0a80*/  LOP3.LUT R0, R0, 0x1, RZ, 0xc0, !PT ;  /* 0x0000000100007812 */ /* 0x000fc800078ec0ff */
[----:B------:R-:W-:-:S07]  /*0a90*/  ISETP.NE.U32.AND P1, PT, R0, 0x1, PT ;  /* 0x000000010000780c */ /* 0x000fce0003f25070 */
[----:B------:R-:W-:Y:S06]  /*0aa0*/  @!P0 BRA `(.L_x_26) ;  /* 0x00000000003c8947 */ /* 0x000fec0003800000 */
[----:B01-3--:R-:W-:Y:S01]  /*0ab0*/  IMAD R13, R10, 0x80, R11 ;  /* 0x000000800a0d7824 */ /* 0x00bfe200078e020b */
[----:B------:R-:W0:Y:S03]  /*0ac0*/  LDCU UR4, c[0x0][0x388] ;  /* 0x00007100ff0477ac */ /* 0x000e260008000800 */
[----:B------:R-:W-:-:S04]  /*0ad0*/  IMAD.WIDE R6, R13, 0x4, R4 ;  /* 0x000000040d067825 */ /* 0x000fc800078e0204 */
[----:B------:R-:W-:Y:S01]  /*0ae0*/  IMAD.WIDE R8, R13, 0x4, R2 ;  /* 0x000000040d087825 */ /* 0x000fe200078e0202 */
[----:B------:R-:W0:Y:S04]  /*0af0*/  LDG.E R0, desc[UR20][R6.64] ;  /* 0x0000001406007981 */ /* 0x000e28000c1e1900 */
[----:B------:R-:W0:Y:S01]  /*0b00*/  LDG.E R15, desc[UR20][R8.64] ;  /* 0x00000014080f7981 */ /* 0x000e22000c1e1900 */
[----:B------:R-:W-:-:S05]  /*0b10*/  HFMA2 R12, -RZ, RZ, 0, 2.384185791015625e-07 ;  /* 0x00000004ff0c7431 */ /* 0x000fca00000001ff */
[----:B------:R-:W-:-:S04]  /*0b20*/  IMAD.WIDE R12, R13, R12, UR16 ;  /* 0x000000100d0c7e25 */ /* 0x000fc8000f8e020c */
[----:B0-----:R-:W-:-:S05]  /*0b30*/  FFMA R15, R0, UR4, R15 ;  /* 0x00000004000f7c23 */ /* 0x001fca000800000f */
[----:B------:R2:W-:Y:S04]  /*0b40*/  STG.E desc[UR20][R12.64], R15 ;  /* 0x0000000f0c007986 */ /* 0x0005e8000c101914 */
[----:B------:R-:W3:Y:S04]  /*0b50*/  LDG.E R0, desc[UR20][R6.64+0x200] ;  /* 0x0002001406007981 */ /* 0x000ee8000c1e1900 */
[----:B------:R-:W3:Y:S01]  /*0b60*/  LDG.E R17, desc[UR20][R8.64+0x200] ;  /* 0x0002001408117981 */ /* 0x000ee2000c1e1900 */
[----:B------:R-:W-:Y:S01]  /*0b70*/  IADD3 R10, PT, PT, R10, 0x2, RZ ;  /* 0x000000020a0a7810 */ /* 0x000fe20007ffe0ff */
[----:B---3--:R-:W-:-:S05]  /*0b80*/  FFMA R17, R0, UR4, R17 ;  /* 0x0000000400117c23 */ /* 0x008fca0008000011 */
[----:B------:R2:W-:Y:S02]  /*0b90*/  STG.E desc[UR20][R12.64+0x200], R17 ;  /* 0x000200110c007986 */ /* 0x0005e4000c101914 */
.L_x_26:
[----:B------:R-:W-:Y:S05]  /*0ba0*/  @P1 EXIT ;  /* 0x000000000000194d */ /* 0x000fea0003800000 */
[----:B-1----:R-:W-:Y:S01]  /*0bb0*/  IMAD R7, R10, 0x80, R11 ;  /* 0x000000800a077824 */ /* 0x002fe200078e020b */
[----:B------:R-:W1:Y:S03]  /*0bc0*/  LDCU UR4, c[0x0][0x388] ;  /* 0x00007100ff0477ac */ /* 0x000e660008000800 */
[----:B------:R-:W-:-:S04]  /*0bd0*/  IMAD.WIDE R4, R7, 0x4, R4 ;  /* 0x0000000407047825 */ /* 0x000fc800078e0204 */
[----:B------:R-:W-:Y:S02]  /*0be0*/  IMAD.WIDE R2, R7, 0x4, R2 ;  /* 0x0000000407027825 */ /* 0x000fe400078e0202 */
[----:B------:R-:W1:Y:S04]  /*0bf0*/  LDG.E R4, desc[UR20][R4.64] ;  /* 0x0000001404047981 */ /* 0x000e68000c1e1900 */
[----:B------:R-:W1:Y:S01]  /*0c00*/  LDG.E R3, desc[UR20][R2.64] ;  /* 0x0000001402037981 */ /* 0x000e62000c1e1900 */
[----:B------:R-:W-:-:S05]  /*0c10*/  MOV R6, 0x4 ;  /* 0x0000000400067802 */ /* 0x000fca0000000f00 */
[----:B------:R-:W-:-:S04]  /*0c20*/  IMAD.WIDE R6, R7, R6, UR16 ;  /* 0x0000001007067e25 */ /* 0x000fc8000f8e0206 */
[----:B-1----:R-:W-:-:S05]  /*0c30*/  FFMA R9, R4, UR4, R3 ;  /* 0x0000000404097c23 */ /* 0x002fca0008000003 */
[----:B------:R-:W-:Y:S01]  /*0c40*/  STG.E desc[UR20][R6.64], R9 ;  /* 0x0000000906007986 */ /* 0x000fe2000c101914 */
[----:B------:R-:W-:Y:S05]  /*0c50*/  EXIT ;  /* 0x000000000000794d */ /* 0x000fea0003800000 */
.L_x_22:
[----:B------:R-:W0:Y:S02]  /*0c60*/  LDC R6, c[0x0][0x384] ;  /* 0x0000e100ff067b82 */ /* 0x000e240000000800 */
[----:B0-----:R-:W-:-:S13]  /*0c70*/  ISETP.GE.AND P0, PT, R6, 0x1, PT ;  /* 0x000000010600780c */ /* 0x001fda0003f06270 */
[----:B------:R-:W-:Y:S05]  /*0c80*/  @!P0 EXIT ;  /* 0x000000000000894d */ /* 0x000fea0003800000 */
[----:B------:R-:W0:Y:S01]  /*0c90*/  LDCU.64 UR4, c[0x0][0x398] ;  /* 0x00007300ff0477ac */ /* 0x000e220008000a00 */
[C---:B------:R-:W-:Y:S01]  /*0ca0*/  SHF.L.U32 R2, R6.reuse, 0x7, RZ ;  /* 0x0000000706027819 */ /* 0x040fe200000006ff */
[----:B------:R-:W1:Y:S01]  /*0cb0*/  S2R R0, SR_TID.X ;  /* 0x0000000000007919 */ /* 0x000e620000002100 */
[----:B------:R-:W-:Y:S01]  /*0cc0*/  HFMA2 R7, -RZ, RZ, 0, 0 ;  /* 0x00000000ff077431 */ /* 0x000fe200000001ff */
[----:B------:R-:W2:Y:S01]  /*0cd0*/  LDCU.64 UR6, c[0x0][0x3a8] ;  /* 0x00007500ff0677ac */ /* 0x000ea20008000a00 */
[----:B------:R-:W-:Y:S01]  /*0ce0*/  LOP3.LUT R20, R6, 0x7, RZ, 0xc0, !PT ;  /* 0x0000000706147812 */ /* 0x000fe200078ec0ff */
[----:B------:R-:W-:-:S04]  /*0cf0*/  IMAD R2, R2, UR18, RZ ;  /* 0x0000001202027c24 */ /* 0x000fc8000f8e02ff */
[----:B------:R-:W-:-:S03]  /*0d00*/  IMAD.WIDE R4, R2, 0x4, RZ ;  /* 0x0000000402047825 */ /* 0x000fc600078e02ff */
[----:B0-----:R-:W-:-:S04]  /*0d10*/  IADD3 R2, P0, PT, R4, UR4, RZ ;  /* 0x0000000404027c10 */ /* 0x001fc8000ff1e0ff */
[----:B------:R-:W-:Y:S02]  /*0d20*/  IADD3.X R3, PT, PT, R5, UR5, RZ, P0, !PT ;  /* 0x0000000505037c10 */ /* 0x000fe400087fe4ff */
[----:B------:R-:W-:Y:S02]  /*0d30*/  ISETP.GE.U32.AND P0, PT, R6, 0x8, PT ;  /* 0x000000080600780c */ /* 0x000fe40003f06070 */
[----:B--2---:R-:W-:-:S04]  /*0d40*/  IADD3 R4, P1, PT, R4, UR6, RZ ;  /* 0x0000000604047c10 */ /* 0x004fc8000ff3e0ff */
[----:B------:R-:W-:-:S07]  /*0d50*/  IADD3.X R5, PT, PT, R5, UR7, RZ, P1, !PT ;  /* 0x0000000705057c10 */ /* 0x000fce0008ffe4ff */
[----:B-1----:R-:W-:Y:S05]  /*0d60*/  @!P0 BRA `(.L_x_27) ;  /* 0x0000000400208947 */ /* 0x002fea0003800000 */
[----:B------:R-:W-:Y:S01]  /*0d70*/  LOP3.LUT R7, R6, 0x7ffffff8, RZ, 0xc0, !PT ;  /* 0x7ffffff806077812 */ /* 0x000fe200078ec0ff */
[----:B------:R-:W-:Y:S01]  /*0d80*/  IMAD.MOV.U32 R6, RZ, RZ, RZ ;  /* 0x000000ffff067224 */ /* 0x000fe200078e00ff */
[----:B------:R-:W0:Y:S06]  /*0d90*/  LDCU UR4, c[0x0][0x388] ;  /* 0x00007100ff0477ac */ /* 0x000e2c0008000800 */
.L_x_30:
[----:B-1----:R-:W-:-:S04]  /*0da0*/  LEA R13, R6, R0, 0x7 ;  /* 0x00000000060d7211 */ /* 0x002fc800078e38ff */
[----:B------:R-:W-:-:S13]  /*0db0*/  ISETP.GE.AND P0, PT, R13, UR12, PT ;  /* 0x0000000c0d007c0c */ /* 0x000fda000bf06270 */
[C---:B------:R-:W-:Y:S01]  /*0dc0*/  @!P0 IMAD.WIDE.U32 R14, R13.reuse, 0x4, R2 ;  /* 0x000000040d0e8825 */ /* 0x040fe200078e0002 */
[----:B------:R-:W1:Y:S03]  /*0dd0*/  @!P0 LDC R21, c[0x0][0x388] ;  /* 0x0000e200ff158b82 */ /* 0x000e660000000800 */
[C---:B------:R-:W-:Y:S02]  /*0de0*/  @!P0 IMAD.WIDE.U32 R18, R13.reuse, 0x4, R4 ;  /* 0x000000040d128825 */ /* 0x040fe400078e0004 */
[----:B------:R-:W1:Y:S04]  /*0df0*/  @!P0 LDG.E R14, desc[UR20][R14.64] ;  /* 0x000000140e0e8981 */ /* 0x000e68000c1e1900 */
[----:B------:R2:W1:Y:S01]  /*0e00*/  @!P0 LDG.E R19, desc[UR20][R18.64] ;  /* 0x0000001412138981 */ /* 0x000462000c1e1900 */
[----:B------:R-:W-:-:S02]  /*0e10*/  IADD3 R23, PT, PT, R13, 0x80, RZ ;  /* 0x000000800d177810 */ /* 0x000fc40007ffe0ff */
[----:B------:R-:W-:Y:S02]  /*0e20*/  MOV R16, 0x4 ;  /* 0x0000000400107802 */ /* 0x000fe40000000f00 */
[C---:B------:R-:W-:Y:S01]  /*0e30*/  ISETP.GE.AND P1, PT, R23.reuse, UR12, PT ;  /* 0x0000000c17007c0c */ /* 0x040fe2000bf26270 */
[----:B------:R-:W-:-:S04]  /*0e40*/  IMAD.WIDE R8, R23, 0x4, R2 ;  /* 0x0000000417087825 */ /* 0x000fc800078e0202 */
[----:B------:R-:W-:-:S04]  /*0e50*/  @!P0 IMAD.WIDE.U32 R16, R13, R16, UR16 ;  /* 0x000000100d108e25 */ /* 0x000fc8000f8e0010 */
[----:B------:R-:W-:-:S04]  /*0e60*/  IMAD.WIDE R10, R23, 0x4, R4 ;  /* 0x00000004170a7825 */ /* 0x000fc800078e0204 */
[----:B--2---:R-:W2:Y:S01]  /*0e70*/  @!P1 LDC R18, c[0x0][0x388] ;  /* 0x0000e200ff129b82 */ /* 0x004ea20000000800 */
[----:B-1----:R-:W-:-:S05]  /*0e80*/  @!P0 FFMA R21, R14, R21, R19 ;  /* 0x000000150e158223 */ /* 0x002fca0000000013 */
[----:B------:R1:W-:Y:S04]  /*0e90*/  @!P0 STG.E desc[UR20][R16.64], R21 ;  /* 0x0000001510008986 */ /* 0x0003e8000c101914 */
[----:B------:R-:W2:Y:S04]  /*0ea0*/  @!P1 LDG.E R12, desc[UR20][R8.64] ;  /* 0x00000014080c9981 */ /* 0x000ea8000c1e1900 */
[----:B------:R-:W2:Y:S01]  /*0eb0*/  @!P1 LDG.E R19, desc[UR20][R10.64] ;  /* 0x000000140a139981 */ /* 0x000ea2000c1e1900 */
[----:B------:R-:W-:-:S05]  /*0ec0*/  VIADD R14, R13, 0x100 ;  /* 0x000001000d0e7836 */ /* 0x000fca0000000000 */
[----:B------:R-:W-:Y:S01]  /*0ed0*/  ISETP.GE.AND P0, PT, R14, UR12, PT ;  /* 0x0000000c0e007c0c */ /* 0x000fe2000bf06270 */
[----:B------:R-:W-:-:S05]  /*0ee0*/  HFMA2 R14, -RZ, RZ, 0, 2.384185791015625e-07 ;  /* 0x00000004ff0e7431 */ /* 0x000fca00000001ff */
[----:B------:R-:W-:-:S04]  /*0ef0*/  IMAD.WIDE R14, R23, R14, UR16 ;  /* 0x00000010170e7e25 */ /* 0x000fc8000f8e020e */
[----:B--2---:R-:W-:-:S03]  /*0f00*/  @!P1 FFMA R19, R12, R18, R19 ;  /* 0x000000120c139223 */ /* 0x004fc60000000013 */
[----:B------:R-:W2:Y:S02]  /*0f10*/  @!P0 LDC R18, c[0x0][0x388] ;  /* 0x0000e200ff128b82 */ /* 0x000ea40000000800 */
[----:B------:R3:W-:Y:S04]  /*0f20*/  @!P1 STG.E desc[UR20][R14.64], R19 ;  /* 0x000000130e009986 */ /* 0x0007e8000c101914 */
[----:B------:R-:W2:Y:S04]  /*0f30*/  @!P0 LDG.E R12, desc[UR20][R8.64+0x200] ;  /* 0x00020014080c8981 */ /* 0x000ea8000c1e1900 */
[----:B-1----:R-:W2:Y:S01]  /*0f40*/  @!P0 LDG.E R17, desc[UR20][R10.64+0x200] ;  /* 0x000200140a118981 */ /* 0x002ea2000c1e1900 */
[----:B------:R-:W-:-:S04]  /*0f50*/  IADD3 R16, PT, PT, R13, 0x180, RZ ;  /* 0x000001800d107810 */ /* 0x000fc80007ffe0ff */
[----:B------:R-:W-:Y:S01]  /*0f60*/  ISETP.GE.AND P1, PT, R16, UR12, PT ;  /* 0x0000000c10007c0c */ /* 0x000fe2000bf26270 */
[----:B--2---:R-:W-:-:S12]  /*0f70*/  @!P0 FFMA R17, R12, R18, R17 ;  /* 0x000000120c118223 */ /* 0x004fd80000000011 */
[----:B------:R-:W1:Y:S01]  /*0f80*/  @!P1 LDC R18, c[0x0][0x388] ;  /* 0x0000e200ff129b82 */ /* 0x000e620000000800 */
[----:B------:R2:W-:Y:S04]  /*0f90*/  @!P0 STG.E desc[UR20][R14.64+0x200], R17 ;  /* 0x000200110e008986 */ /* 0x0005e8000c101914 */
[----:B------:R-:W1:Y:S04]  /*0fa0*/  @!P1 LDG.E R12, desc[UR20][R8.64+0x400] ;  /* 0x00040014080c9981 */ /* 0x000e68000c1e1900 */
[----:B------:R-:W1:Y:S01]  /*0fb0*/  @!P1 LDG.E R21, desc[UR20][R10.64+0x400] ;  /* 0x000400140a159981 */ /* 0x000e62000c1e1900 */
[----:B------:R-:W-:-:S04]  /*0fc0*/  IADD3 R16, PT, PT, R13, 0x200, RZ ;  /* 0x000002000d107810 */ /* 0x000fc80007ffe0ff */
[----:B------:R-:W-:Y:S01]  /*0fd0*/  ISETP.GE.AND P0, PT, R16, UR12, PT ;  /* 0x0000000c10007c0c */ /* 0x000fe2000bf06270 */
[----:B------:R-:W-:Y:S02]  /*0fe0*/  VIADD R16, R13, 0x280 ;  /* 0x000002800d107836 */ /* 0x000fe40000000000 */
[----:B-1----:R-:W-:-:S10]  /*0ff0*/  @!P1 FFMA R21, R12, R18, R21 ;  /* 0x000000120c159223 */ /* 0x002fd40000000015 */
[----:B------:R-:W1:Y:S01]  /*1000*/  @!P0 LDC R18, c[0x0][0x388] ;  /* 0x0000e200ff128b82 */ /* 0x000e620000000800 */
[----:B------:R4:W-:Y:S04]  /*1010*/  @!P1 STG.E desc[UR20][R14.64+0x400], R21 ;  /* 0x000400150e009986 */ /* 0x0009e8000c101914 */
[----:B------:R-:W1:Y:S04]  /*1020*/  @!P0 LDG.E R12, desc[UR20][R8.64+0x600] ;  /* 0x00060014080c8981 */ /* 0x000e68000c1e1900 */
[----:B---3--:R-:W1:Y:S01]  /*1030*/  @!P0 LDG.E R19, desc[UR20][R10.64+0x600] ;  /* 0x000600140a138981 */ /* 0x008e62000c1e1900 */
[----:B------:R-:W-:-:S02]  /*1040*/  ISETP.GE.AND P1, PT, R16, UR12, PT ;  /* 0x0000000c10007c0c */ /* 0x000fc4000bf26270 */
[----:B------:R-:W-:Y:S01]  /*1050*/  IADD3 R16, PT, PT, R13, 0x300, RZ ;  /* 0x000003000d107810 */ /* 0x000fe20007ffe0ff */
[----:B-1----:R-:W-:-:S10]  /*1060*/  @!P0 FFMA R19, R12, R18, R19 ;  /* 0x000000120c138223 */ /* 0x002fd40000000013 */
[----:B------:R-:W1:Y:S01]  /*1070*/  @!P1 LDC R18, c[0x0][0x388] ;  /* 0x0000e200ff129b82 */ /* 0x000e620000000800 */
[----:B------:R3:W-:Y:S04]  /*1080*/  @!P0 STG.E desc[UR20][R14.64+0x600], R19 ;  /* 0x000600130e008986 */ /* 0x0007e8000c101914 */
[----:B------:R-:W1:Y:S04]  /*1090*/  @!P1 LDG.E R12, desc[UR20][R8.64+0x800] ;  /* 0x00080014080c9981 */ /* 0x000e68000c1e1900 */
[----:B--2---:R-:W1:Y:S01]  /*10a0*/  @!P1 LDG.E R17, desc[UR20][R10.64+0x800] ;  /* 0x000800140a119981 */ /* 0x004e62000c1e1900 */
[----:B------:R-:W-:-:S13]  /*10b0*/  ISETP.GE.AND P0, PT, R16, UR12, PT ;  /* 0x0000000c10007c0c */ /* 0x000fda000bf06270 */
[----:B------:R-:W2:Y:S01]  /*10c0*/  @!P0 LDC R16, c[0x0][0x388] ;  /* 0x0000e200ff108b82 */ /* 0x000ea20000000800 */
[----:B-1----:R-:W-:-:S05]  /*10d0*/  @!P1 FFMA R17, R12, R18, R17 ;  /* 0x000000120c119223 */ /* 0x002fca0000000011 */
[----:B------:R3:W-:Y:S04]  /*10e0*/  @!P1 STG.E desc[UR20][R14.64+0x800], R17 ;  /* 0x000800110e009986 */ /* 0x0007e8000c101914 */
[----:B------:R-:W2:Y:S04]  /*10f0*/  @!P0 LDG.E R12, desc[UR20][R8.64+0xa00] ;  /* 0x000a0014080c8981 */ /* 0x000ea8000c1e1900 */
[----:B----4-:R-:W2:Y:S01]  /*1100*/  @!P0 LDG.E R21, desc[UR20][R10.64+0xa00] ;  /* 0x000a00140a158981 */ /* 0x010ea2000c1e1900 */
[----:B------:R-:W-:Y:S01]  /*1110*/  IADD3 R13, PT, PT, R13, 0x380, RZ ;  /* 0x000003800d0d7810 */ /* 0x000fe20007ffe0ff */
[----:B------:R-:W-:Y:S01]  /*1120*/  BSSY.RECONVERGENT B0, `(.L_x_28) ;  /* 0x000000b000007945 */ /* 0x000fe20003800200 */
[----:B------:R-:W-:-:S04]  /*1130*/  IADD3 R6, PT, PT, R6, 0x8, RZ ;  /* 0x0000000806067810 */ /* 0x000fc80007ffe0ff */
[----:B------:R-:W-:Y:S01]  /*1140*/  ISETP.NE.AND P1, PT, R6, R7, PT ;  /* 0x000000070600720c */ /* 0x000fe20003f25270 */
[----:B--2---:R-:W-:-:S05]  /*1150*/  @!P0 FFMA R21, R12, R16, R21 ;  /* 0x000000100c158223 */ /* 0x004fca0000000015 */
[----:B------:R3:W-:Y:S01]  /*1160*/  @!P0 STG.E desc[UR20][R14.64+0xa00], R21 ;  /* 0x000a00150e008986 */ /* 0x0007e2000c101914 */
[----:B------:R-:W-:-:S13]  /*1170*/  ISETP.GE.AND P0, PT, R13, UR12, PT ;  /* 0x0000000c0d007c0c */ /* 0x000fda000bf06270 */
[----:B---3--:R-:W-:Y:S05]  /*1180*/  @P0 BRA `(.L_x_29) ;  /* 0x0000000000100947 */ /* 0x008fea0003800000 */
[----:B------:R-:W0:Y:S04]  /*1190*/  LDG.E R8, desc[UR20][R8.64+0xc00] ;  /* 0x000c001408087981 */ /* 0x000e28000c1e1900 */
[----:B------:R-:W0:Y:S02]  /*11a0*/  LDG.E R11, desc[UR20][R10.64+0xc00] ;  /* 0x000c00140a0b7981 */ /* 0x000e24000c1e1900 */
[----:B0-----:R-:W-:-:S05]  /*11b0*/  FFMA R13, R8, UR4, R11 ;  /* 0x00000004080d7c23 */ /* 0x001fca000800000b */
[----:B------:R1:W-:Y:S02]  /*11c0*/  STG.E desc[UR20][R14.64+0xc00], R13 ;  /* 0x000c000d0e007986 */ /* 0x0003e4000c101914 */
.L_x_29:
[----:B0-----:R-:W-:Y:S05]  /*11d0*/  BSYNC.RECONVERGENT B0 ;  /* 0x0000000000007941 */ /* 0x001fea0003800200 */
.L_x_28:
[----:B------:R-:W-:Y:S05]  /*11e0*/  @P1 BRA `(.L_x_30) ;  /* 0xfffffff800ec1947 */ /* 0x000fea000383ffff */
.L_x_27:
[----:B------:R-:W-:-:S13]  /*11f0*/  ISETP.NE.AND P0, PT, R20, RZ, PT ;  /* 0x000000ff1400720c */ /* 0x000fda0003f05270 */
[----:B------:R-:W-:Y:S05]  /*1200*/  @!P0 EXIT ;  /* 0x000000000000894d */ /* 0x000fea0003800000 */
[----:B------:R-:W0:Y:S01]  /*1210*/  LDC R6, c[0x0][0x384] ;  /* 0x0000e100ff067b82 */ /* 0x000e220000000800 */
[----:B------:R-:W-:Y:S02]  /*1220*/  ISETP.GE.U32.AND P1, PT, R20, 0x4, PT ;  /* 0x000000041400780c */ /* 0x000fe40003f26070 */
[----:B0-----:R-:W-:-:S04]  /*1230*/  LOP3.LUT R22, R6, 0x3, RZ, 0xc0, !PT ;  /* 0x0000000306167812 */ /* 0x001fc800078ec0ff */
[----:B------:R-:W-:-:S07]  /*1240*/  ISETP.NE.AND P0, PT, R22, RZ, PT ;  /* 0x000000ff1600720c */ /* 0x000fce0003f05270 */
[----:B------:R-:W-:Y:S06]  /*1250*/  @!P1 BRA `(.L_x_31) ;  /* 0x0000000000b49947 */ /* 0x000fec0003800000 */
[----:B------:R-:W-:-:S05]  /*1260*/  IMAD R9, R7, 0x80, R0 ;  /* 0x0000008007097824 */ /* 0x000fca00078e0200 */
[----:B------:R-:W-:-:S13]  /*1270*/  ISETP.GE.AND P1, PT, R9, UR12, PT ;  /* 0x0000000c09007c0c */ /* 0x000fda000bf26270 */
[C---:B-1----:R-:W-:Y:S01]  /*1280*/  @!P1 IMAD.WIDE R12, R9.reuse, 0x4, R2 ;  /* 0x00000004090c9825 */ /* 0x042fe200078e0202 */
[----:B------:R-:W0:Y:S03]  /*1290*/  @!P1 LDC R23, c[0x0][0x388] ;  /* 0x0000e200ff179b82 */ /* 0x000e260000000800 */
[C---:B------:R-:W-:Y:S02]  /*12a0*/  @!P1 IMAD.WIDE R14, R9.reuse, 0x4, R4 ;  /* 0x00000004090e9825 */ /* 0x040fe400078e0204 */
[----:B------:R-:W0:Y:S04]  /*12b0*/  @!P1 LDG.E R12, desc[UR20][R12.64] ;  /* 0x000000140c0c9981 */ /* 0x000e28000c1e1900 */
[----:B------:R-:W0:Y:S01]  /*12c0*/  @!P1 LDG.E R15, desc[UR20][R14.64] ;  /* 0x000000140e0f9981 */ /* 0x000e22000c1e1900 */
[----:B------:R-:W-:-:S02]  /*12d0*/  IADD3 R21, PT, PT, R9, 0x80, RZ ;  /* 0x0000008009157810 */ /* 0x000fc40007ffe0ff */
[----:B------:R-:W-:Y:S02]  /*12e0*/  MOV R10, 0x4 ;  /* 0x00000004000a7802 */ /* 0x000fe40000000f00 */
[----:B------:R-:W-:-:S03]  /*12f0*/  ISETP.GE.AND P2, PT, R21, UR12, PT ;  /* 0x0000000c15007c0c */ /* 0x000fc6000bf46270 */
[----:B------:R-:W-:-:S10]  /*1300*/  @!P1 IMAD.WIDE R10, R9, R10, UR16 ;  /* 0x00000010090a9e25 */ /* 0x000fd4000f8e020a */
[C---:B------:R-:W-:Y:S01]  /*1310*/  @!P2 IMAD.WIDE R16, R21.reuse, 0x4, R2 ;  /* 0x000000041510a825 */ /* 0x040fe200078e0202 */
[----:B------:R-:W1:Y:S03]  /*1320*/  @!P2 LDC R25, c[0x0][0x388] ;  /* 0x0000e200ff19ab82 */ /* 0x000e660000000800 */
[----:B------:R-:W-:-:S04]  /*1330*/  @!P2 IMAD.WIDE R18, R21, 0x4, R4 ;  /* 0x000000041512a825 */ /* 0x000fc800078e0204 */
[----:B0-----:R-:W-:-:S05]  /*1340*/  @!P1 FFMA R23, R12, R23, R15 ;  /* 0x000000170c179223 */ /* 0x001fca000000000f */
[----:B------:R0:W-:Y:S04]  /*1350*/  @!P1 STG.E desc[UR20][R10.64], R23 ;  /* 0x000000170a009986 */ /* 0x0001e8000c101914 */
[----:B------:R-:W1:Y:S04]  /*1360*/  @!P2 LDG.E R16, desc[UR20][R16.64] ;  /* 0x000000141010a981 */ /* 0x000e68000c1e1900 */
[----:B------:R-:W1:Y:S01]  /*1370*/  @!P2 LDG.E R19, desc[UR20][R18.64] ;  /* 0x000000141213a981 */ /* 0x000e62000c1e1900 */
[----:B------:R-:W-:Y:S01]  /*1380*/  IADD3 R27, PT, PT, R9, 0x100, RZ ;  /* 0x00000100091b7810 */ /* 0x000fe20007ffe0ff */
[----:B------:R-:W-:-:S03]  /*1390*/  IMAD.MOV.U32 R12, RZ, RZ, 0x4 ;  /* 0x00000004ff0c7424 */ /* 0x000fc600078e00ff */
[----:B------:R-:W-:Y:S01]  /*13a0*/  ISETP.GE.AND P1, PT, R27, UR12, PT ;  /* 0x0000000c1b007c0c */ /* 0x000fe2000bf26270 */
[----:B------:R-:W-:-:S12]  /*13b0*/  @!P2 IMAD.WIDE R12, R21, R12, UR16 ;  /* 0x00000010150cae25 */ /* 0x000fd8000f8e020c */
[----:B------:R-:W-:-:S04]  /*13c0*/  @!P1 IMAD.WIDE R14, R27, 0x4, R2 ;  /* 0x000000041b0e9825 */ /* 0x000fc800078e0202 */
[----:B------:R-:W-:-:S04]  /*13d0*/  @!P1 IMAD.WIDE R20, R27, 0x4, R4 ;  /* 0x000000041b149825 */ /* 0x000fc800078e0204 */
[----:B-1----:R-:W-:Y:S02]  /*13e0*/  @!P2 FFMA R25, R16, R25, R19 ;  /* 0x000000191019a223 */ /* 0x002fe40000000013 */
[----:B------:R-:W1:Y:S03]  /*13f0*/  @!P1 LDC R19, c[0x0][0x388] ;  /* 0x0000e200ff139b82 */ /* 0x000e660000000800 */
[----:B------:R2:W-:Y:S04]  /*1400*/  @!P2 STG.E desc[UR20][R12.64], R25 ;  /* 0x000000190c00a986 */ /* 0x0005e8000c101914 */
[----:B------:R3:W1:Y:S04]  /*1410*/  @!P1 LDG.E R14, desc[UR20][R14.64] ;  /* 0x000000140e0e9981 */ /* 0x000668000c1e1900 */
[----:B------:R-:W1:Y:S01]  /*1420*/  @!P1 LDG.E R21, desc[UR20][R20.64] ;  /* 0x0000001414159981 */ /* 0x000e62000c1e1900 */
[----:B0-----:R-:W-:Y:S01]  /*1430*/  IADD3 R23, PT, PT, R9, 0x180, RZ ;  /* 0x0000018009177810 */ /* 0x001fe20007ffe0ff */
[----:B------:R-:W-:-:S03]  /*1440*/  HFMA2 R8, -RZ, RZ, 0, 2.384185791015625e-07 ;  /* 0x00000004ff087431 */ /* 0x000fc600000001ff */
[----:B------:R-:W-:Y:S02]  /*1450*/  ISETP.GE.AND P2, PT, R23, UR12, PT ;  /* 0x0000000c17007c0c */ /* 0x000fe4000bf46270 */
[----:B------:R-:W-:-:S11]  /*1460*/  @!P1 IMAD.WIDE R8, R27, R8, UR16 ;  /* 0x000000101b089e25 */ /* 0x000fd6000f8e0208 */
[C---:B------:R-:W-:Y:S01]  /*1470*/  @!P2 IMAD.WIDE R10, R23.reuse, 0x4, R2 ;  /* 0x00000004170aa825 */ /* 0x040fe200078e0202 */
[----:B---3--:R-:W0:Y:S03]  /*1480*/  @!P2 LDC R15, c[0x0][0x388] ;  /* 0x0000e200ff0fab82 */ /* 0x008e260000000800 */
[----:B------:R-:W-:-:S04]  /*1490*/  @!P2 IMAD.WIDE R16, R23, 0x4, R4 ;  /* 0x000000041710a825 */ /* 0x000fc800078e0204 */
[----:B-1----:R-:W-:-:S05]  /*14a0*/  @!P1 FFMA R19, R14, R19, R21 ;  /* 0x000000130e139223 */ /* 0x002fca0000000015 */
[----:B------:R3:W-:Y:S04]  /*14b0*/  @!P1 STG.E desc[UR20][R8.64], R19 ;  /* 0x0000001308009986 */ /* 0x0007e8000c101914 */
[----:B------:R-:W0:Y:S04]  /*14c0*/  @!P2 LDG.E R10, desc[UR20][R10.64] ;  /* 0x000000140a0aa981 */ /* 0x000e28000c1e1900 */
[----:B------:R-:W0:Y:S01]  /*14d0*/  @!P2 LDG.E R17, desc[UR20][R16.64] ;  /* 0x000000141011a981 */ /* 0x000e22000c1e1900 */
[----:B--2---:R-:W-:Y:S01]  /*14e0*/  MOV R12, 0x4 ;  /* 0x00000004000c7802 */ /* 0x004fe20000000f00 */
[----:B------:R-:W-:-:S04]  /*14f0*/  VIADD R7, R7, 0x4 ;  /* 0x0000000407077836 */ /* 0x000fc80000000000 */
[----:B------:R-:W-:-:S04]  /*1500*/  @!P2 IMAD.WIDE R12, R23, R12, UR16 ;  /* 0x00000010170cae25 */ /* 0x000fc8000f8e020c */
[----:B0-----:R-:W-:-:S05]  /*1510*/  @!P2 FFMA R15, R10, R15, R17 ;  /* 0x0000000f0a0fa223 */ /* 0x001fca0000000011 */
[----:B------:R3:W-:Y:S02]  /*1520*/  @!P2 STG.E desc[UR20][R12.64], R15 ;  /* 0x0000000f0c00a986 */ /* 0x0007e4000c101914 */
.L_x_31:
[----:B------:R-:W-:Y:S05]  /*1530*/  @!P0 EXIT ;  /* 0x000000000000894d */ /* 0x000fea0003800000 */
[----:B------:R-:W-:Y:S02]  /*1540*/  ISETP.NE.AND P0, PT, R22, 0x1, PT ;  /* 0x000000011600780c */ /* 0x000fe40003f05270 */
[----:B------:R-:W-:-:S04]  /*1550*/  LOP3.LUT R6, R6, 0x1, RZ, 0xc0, !PT ;  /* 0x0000000106067812 */ /* 0x000fc800078ec0ff */
[----:B------:R-:W-:-:S07]  /*1560*/  ISETP.NE.U32.AND P2, PT, R6, 0x1, PT ;  /* 0x000000010600780c */ /* 0x000fce0003f45070 */
[----:B------:R-:W-:Y:S06]  /*1570*/  @!P0 BRA `(.L_x_32) ;  /* 0x00000000005c8947 */ /* 0x000fec0003800000 */
[----:B-1-3--:R-:W-:-:S04]  /*1580*/  LEA R13, R7, R0, 0x7 ;  /* 0x00000000070d7211 */ /* 0x00afc800078e38ff */
[----:B------:R-:W-:-:S13]  /*1590*/  ISETP.GE.AND P0, PT, R13, UR12, PT ;  /* 0x0000000c0d007c0c */ /* 0x000fda000bf06270 */
[C---:B------:R-:W-:Y:S01]  /*15a0*/  @!P0 IMAD.WIDE R8, R13.reuse, 0x4, R2 ;  /* 0x000000040d088825 */ /* 0x040fe200078e0202 */
[----:B------:R-:W0:Y:S03]  /*15b0*/  @!P0 LDC R19, c[0x0][0x388] ;  /* 0x0000e200ff138b82 */ /* 0x000e260000000800 */
[C---:B------:R-:W-:Y:S02]  /*15c0*/  @!P0 IMAD.WIDE R10, R13.reuse, 0x4, R4 ;  /* 0x000000040d0a8825 */ /* 0x040fe400078e0204 */
[----:B------:R-:W0:Y:S04]  /*15d0*/  @!P0 LDG.E R8, desc[UR20][R8.64] ;  /* 0x0000001408088981 */ /* 0x000e28000c1e1900 */
[----:B------:R-:W0:Y:S01]  /*15e0*/  @!P0 LDG.E R11, desc[UR20][R10.64] ;  /* 0x000000140a0b8981 */ /* 0x000e22000c1e1900 */
[----:B------:R-:W-:Y:S01]  /*15f0*/  IADD3 R21, PT, PT, R13, 0x80, RZ ;  /* 0x000000800d157810 */ /* 0x000fe20007ffe0ff */
[----:B------:R-:W-:-:S03]  /*1600*/  HFMA2 R12, -RZ, RZ, 0, 2.384185791015625e-07 ;  /* 0x00000004ff0c7431 */ /* 0x000fc600000001ff */
[----:B------:R-:W-:Y:S02]  /*1610*/  ISETP.GE.AND P1, PT, R21, UR12, PT ;  /* 0x0000000c15007c0c */ /* 0x000fe4000bf26270 */
[----:B------:R-:W-:-:S11]  /*1620*/  @!P0 IMAD.WIDE R12, R13, R12, UR16 ;  /* 0x000000100d0c8e25 */ /* 0x000fd6000f8e020c */
[----:B------:R-:W-:-:S04]  /*1630*/  @!P1 IMAD.WIDE R14, R21, 0x4, R2 ;  /* 0x00000004150e9825 */ /* 0x000fc800078e0202 */
[----:B------:R-:W-:-:S04]  /*1640*/  @!P1 IMAD.WIDE R16, R21, 0x4, R4 ;  /* 0x0000000415109825 */ /* 0x000fc800078e0204 */
[----:B0-----:R-:W-:Y:S02]  /*1650*/  @!P0 FFMA R19, R8, R19, R11 ;  /* 0x0000001308138223 */ /* 0x001fe4000000000b */
[----:B------:R-:W0:Y:S03]  /*1660*/  @!P1 LDC R11, c[0x0][0x388] ;  /* 0x0000e200ff0b9b82 */ /* 0x000e260000000800 */
[----:B------:R2:W-:Y:S04]  /*1670*/  @!P0 STG.E desc[UR20][R12.64], R19 ;  /* 0x000000130c008986 */ /* 0x0005e8000c101914 */
[----:B------:R-:W0:Y:S04]  /*1680*/  @!P1 LDG.E R14, desc[UR20][R14.64] ;  /* 0x000000140e0e9981 */ /* 0x000e28000c1e1900 */
[----:B------:R-:W0:Y:S01]  /*1690*/  @!P1 LDG.E R17, desc[UR20][R16.64] ;  /* 0x0000001410119981 */ /* 0x000e22000c1e1900 */
[----:B------:R-:W-:Y:S01]  /*16a0*/  IMAD.MOV.U32 R8, RZ, RZ, 0x4 ;  /* 0x00000004ff087424 */ /* 0x000fe200078e00ff */
[----:B------:R-:W-:-:S03]  /*16b0*/  IADD3 R7, PT, PT, R7, 0x2, RZ ;  /* 0x0000000207077810 */ /* 0x000fc60007ffe0ff */
[----:B------:R-:W-:-:S04]  /*16c0*/  @!P1 IMAD.WIDE R8, R21, R8, UR16 ;  /* 0x0000001015089e25 */ /* 0x000fc8000f8e0208 */
[----:B0-----:R-:W-:-:S05]  /*16d0*/  @!P1 FFMA R11, R14, R11, R17 ;  /* 0x0000000b0e0b9223 */ /* 0x001fca0000000011 */
[----:B------:R2:W-:Y:S02]  /*16e0*/  @!P1 STG.E desc[UR20][R8.64], R11 ;  /* 0x0000000b08009986 */ /* 0x0005e4000c101914 */
.L_x_32:
[----:B------:R-:W-:Y:S05]  /*16f0*/  @P2 EXIT ;  /* 0x000000000000294d */ /* 0x000fea0003800000 */
[----:B------:R-:W-:-:S04]  /*1700*/  LEA R7, R7, R0, 0x7 ;  /* 0x0000000007077211 */ /* 0x000fc800078e38ff */
[----:B------:R-:W-:-:S13]  /*1710*/  ISETP.GE.AND P0, PT, R7, UR12, PT ;  /* 0x0000000c07007c0c */ /* 0x000fda000bf06270 */
[----:B------:R-:W-:Y:S05]  /*1720*/  @P0 EXIT ;  /* 0x000000000000094d */ /* 0x000fea0003800000 */
[C---:B------:R-:W-:Y:S01]  /*1730*/  IMAD.WIDE R2, R7.reuse, 0x4, R2 ;  /* 0x0000000407027825 */ /* 0x040fe200078e0202 */
[----:B------:R-:W2:Y:S03]  /*1740*/  LDCU UR4, c[0x0][0x388] ;  /* 0x00007100ff0477ac */ /* 0x000ea60008000800 */
[----:B------:R-:W-:Y:S02]  /*1750*/  IMAD.WIDE R4, R7, 0x4, R4 ;  /* 0x0000000407047825 */ /* 0x000fe400078e0204 */
[----:B------:R-:W2:Y:S04]  /*1760*/  LDG.E R2, desc[UR20][R2.64] ;  /* 0x0000001402027981 */ /* 0x000ea8000c1e1900 */
[----:B------:R-:W2:Y:S01]  /*1770*/  LDG.E R5, desc[UR20][R4.64] ;  /* 0x0000001404057981 */ /* 0x000ea2000c1e1900 */
[----:B------:R-:W-:-:S05]  /*1780*/  MOV R6, 0x4 ;  /* 0x0000000400067802 */ /* 0x000fca0000000f00 */
[----:B------:R-:W-:-:S04]  /*1790*/  IMAD.WIDE R6, R7, R6, UR16 ;  /* 0x0000001007067e25 */ /* 0x000fc8000f8e0206 */
[----:B--23--:R-:W-:-:S05]  /*17a0*/  FFMA R9, R2, UR4, R5 ;  /* 0x0000000402097c23 */ /* 0x00cfca0008000005 */
[----:B------:R-:W-:Y:S01]  /*17b0*/  STG.E desc[UR20][R6.64], R9 ;  /* 0x0000000906007986 */ /* 0x000fe2000c101914 */
[----:B------:R-:W-:Y:S05]  /*17c0*/  EXIT ;  /* 0x000000000000794d */ /* 0x000fea0003800000 */
.L_x_33:
        /* <DEDUP_REMOVED lines=11> */
.L_x_38:


//--------------------- .text._ZN3cub18CUB_300001_SM_10006detail8for_each13static_kernelINS2_12policy_hub_t12policy_500_tEmN6thrust24THRUST_300001_SM_1000_NS8cuda_cub20__uninitialized_fill7functorINS7_10device_ptrIfEEfEEEEvT0_T1_ --------------------------
	.section	.text._ZN3cub18CUB_300001_SM_10006detail8for_each13static_kernelINS2_12policy_hub_t12policy_500_tEmN6thrust24THRUST_300001_SM_1000_NS8cuda_cub20__uninitialized_fill7functorINS7_10device_ptrIfEEfEEEEvT0_T1_,"ax",@progbits
	.align	128
        .global         _ZN3cub18CUB_300001_SM_10006detail8for_each13static_kernelINS2_12policy_hub_t12policy_500_tEmN6thrust24THRUST_300001_SM_1000_NS8cuda_cub20__uninitialized_fill7functorINS7_10device_ptrIfEEfEEEEvT0_T1_
        .type           _ZN3cub18CUB_300001_SM_10006detail8for_each13static_kernelINS2_12policy_hub_t12policy_500_tEmN6thrust24THRUST_300001_SM_1000_NS8cuda_cub20__uninitialized_fill7functorINS7_10device_ptrIfEEfEEEEvT0_T1_,@function
        .size           _ZN3cub18CUB_300001_SM_10006detail8for_each13static_kernelINS2_12policy_hub_t12policy_500_tEmN6thrust24THRUST_300001_SM_1000_NS8cuda_cub20__uninitialized_fill7functorINS7_10device_ptrIfEEfEEEEvT0_T1_,(.L_x_39 - _ZN3cub18CUB_300001_SM_10006detail8for_each13static_kernelINS2_12policy_hub_t12policy_500_tEmN6thrust24THRUST_300001_SM_1000_NS8cuda_cub20__uninitialized_fill7functorINS7_10device_ptrIfEEfEEEEvT0_T1_)
        .other          _ZN3cub18CUB_300001_SM_10006detail8for_each13static_kernelINS2_12policy_hub_t12policy_500_tEmN6thrust24THRUST_300001_SM_1000_NS8cuda_cub20__uninitialized_fill7functorINS7_10device_ptrIfEEfEEEEvT0_T1_,@"STO_CUDA_ENTRY STV_DEFAULT"
_ZN3cub18CUB_300001_SM_10006detail8for_each13static_kernelINS2_12policy_hub_t12policy_500_tEmN6thrust24THRUST_300001_SM_1000_NS8cuda_cub20__uninitialized_fill7functorINS7_10device_ptrIfEEfEEEEvT0_T1_:
.text._ZN3cub18CUB_300001_SM_10006detail8for_each13static_kernelINS2_12policy_hub_t12policy_500_tEmN6thrust24THRUST_300001_SM_1000_NS8cuda_cub20__uninitialized_fill7functorINS7_10device_ptrIfEEfEEEEvT0_T1_:
[----:B------:R-:W-:Y:S08]  /*0000*/  LDC R1, c[0x0][0x37c] ;  /* 0x0000df00ff017b82 */ /* 0x000ff00000000800 */
[----:B------:R-:W0:Y:S01]  /*0010*/  S2UR UR4, SR_CTAID.X ;  /* 0x00000000000479c3 */ /* 0x000e220000002500 */
[----:B------:R-:W1:Y:S01]  /*0020*/  LDCU.64 UR6, c[0x0][0x380] ;  /* 0x00007000ff0677ac */ /* 0x000e620008000a00 */
[----:B------:R-:W2:Y:S01]  /*0030*/  LDCU.64 UR8, c[0x0][0x358] ;  /* 0x00006b00ff0877ac */ /* 0x000ea20008000a00 */
[----:B0-----:R-:W-:-:S04]  /*0040*/  UIMAD.WIDE.U32 UR4, UR4, 0x200, URZ ;  /* 0x00000200040478a5 */ /* 0x001fc8000f8e00ff */
[----:B-1----:R-:W-:-:S04]  /*0050*/  UIADD3 UR6, UP0, UPT, -UR4, UR6, URZ ;  /* 0x0000000604067290 */ /* 0x002fc8000ff1e1ff */
[----:B------:R-:W-:Y:S02]  /*0060*/  UIADD3.X UR7, UPT, UPT, ~UR5, UR7, URZ, UP0, !UPT ;  /* 0x0000000705077290 */ /* 0x000fe400087fe5ff */
[----:B------:R-:W-:-:S04]  /*0070*/  UISETP.GE.U32.AND UP0, UPT, UR6, 0x200, UPT ;  /* 0x000002000600788c */ /* 0x000fc8000bf06070 */
[----:B------:R-:W-:-:S09]  /*0080*/  UISETP.GE.U32.AND.EX UP0, UPT, UR7, URZ, UPT, UP0 ;  /* 0x000000ff0700728c */ /* 0x000fd2000bf06100 */
[----:B--2---:R-:W-:Y:S05]  /*0090*/  BRA.U !UP0, `(.L_x_34) ;  /* 0x0000000108287547 */ /* 0x004fea000b800000 */
[----:B------:R-:W0:Y:S01]  /*00a0*/  S2R R0, SR_TID.X ;  /* 0x0000000000007919 */ /* 0x000e220000002100 */
[----:B------:R-:W1:Y:S01]  /*00b0*/  LDCU.64 UR6, c[0x0][0x388] ;  /* 0x00007100ff0677ac */ /* 0x000e620008000a00 */
[----:B------:R-:W2:Y:S01]  /*00c0*/  LDC R5, c[0x0][0x390] ;  /* 0x0000e400ff057b82 */ /* 0x000ea20000000800 */
[----:B0-----:R-:W-:-:S05]  /*00d0*/  IADD3 R0, P0, PT, R0, UR4, RZ ;  /* 0x0000000400007c10 */ /* 0x001fca000ff1e0ff */
[----:B------:R-:W-:Y:S01]  /*00e0*/  IMAD.X R3, RZ, RZ, UR5, P0 ;  /* 0x00000005ff037e24 */ /* 0x000fe200080e06ff */
[----:B-1----:R-:W-:-:S04]  /*00f0*/  LEA R2, P0, R0, UR6, 0x2 ;  /* 0x0000000600027c11 */ /* 0x002fc8000f8010ff */
[----:B------:R-:W-:-:S05]  /*0100*/  LEA.HI.X R3, R0, UR7, R3, 0x2, P0 ;  /* 0x0000000700037c11 */ /* 0x000fca00080f1403 */
[----:B--2---:R-:W-:Y:S04]  /*0110*/  STG.E desc[UR8][R2.64], R5 ;  /* 0x0000000502007986 */ /* 0x004fe8000c101908 */
[----:B------:R-:W-:Y:S01]  /*0120*/  STG.E desc[UR8][R2.64+0x400], R5 ;  /* 0x0004000502007986 */ /* 0x000fe2000c101908 */
[----:B------:R-:W-:Y:S05]  /*0130*/  EXIT ;  /* 0x000000000000794d */ /* 0x000fea0003800000 */
.L_x_34:
[----:B------:R-:W0:Y:S01]  /*0140*/  S2R R0, SR_TID.X ;  /* 0x0000000000007919 */ /* 0x000e220000002100 */
[----:B------:R-:W-:Y:S01]  /*0150*/  IMAD.U32 R2, RZ, RZ, UR7 ;  /* 0x00000007ff027e24 */ /* 0x000fe2000f8e00ff */
[----:B------:R-:W1:Y:S01]  /*0160*/  LDCU.64 UR10, c[0x0][0x388] ;  /* 0x00007100ff0a77ac */ /* 0x000e620008000a00 */
[----:B------:R-:W-:Y:S01]  /*0170*/  IMAD.U32 R4, RZ, RZ, UR7 ;  /* 0x00000007ff047e24 */ /* 0x000fe2000f8e00ff */
[----:B0-----:R-:W-:-:S04]  /*0180*/  ISETP.LT.U32.AND P0, PT, R0, UR6, PT ;  /* 0x0000000600007c0c */ /* 0x001fc8000bf01070 */
[----:B------:R-:W-:Y:S01]  /*0190*/  ISETP.GT.U32.AND.EX P0, PT, R2, RZ, PT, P0 ;  /* 0x000000ff0200720c */ /* 0x000fe20003f04100 */
[C---:B------:R-:W-:Y:S01]  /*01a0*/  VIADD R2, R0.reuse, 0x100 ;  /* 0x0000010000027836 */ /* 0x040fe20000000000 */
[----:B------:R-:W-:-:S04]  /*01b0*/  IADD3 R0, P2, PT, R0, UR4, RZ ;  /* 0x0000000400007c10 */ /* 0x000fc8000ff5e0ff */
[----:B------:R-:W-:Y:S01]  /*01c0*/  ISETP.LT.U32.AND P1, PT, R2, UR6, PT ;  /* 0x0000000602007c0c */ /* 0x000fe2000bf21070 */
[----:B------:R-:W-:Y:S01]  /*01d0*/  IMAD.X R3, RZ, RZ, UR5, P2 ;  /* 0x00000005ff037e24 */ /* 0x000fe200090e06ff */
[----:B-1----:R-:W-:Y:S02]  /*01e0*/  LEA R2, P2, R0, UR10, 0x2 ;  /* 0x0000000a00027c11 */ /* 0x002fe4000f8410ff */
[----:B------:R-:W-:Y:S02]  /*01f0*/  ISETP.GT.U32.AND.EX P1, PT, R4, RZ, PT, P1 ;  /* 0x000000ff0400720c */ /* 0x000fe40003f24110 */
[----:B------:R-:W-:Y:S01]  /*0200*/  LEA.HI.X R3, R0, UR11, R3, 0x2, P2 ;  /* 0x0000000b00037c11 */ /* 0x000fe200090f1403 */
[----:B------:R-:W0:Y:S04]  /*0210*/  @P0 LDC R5, c[0x0][0x390] ;  /* 0x0000e400ff050b82 */ /* 0x000e280000000800 */
[----:B0-----:R0:W-:Y:S06]  /*0220*/  @P0 STG.E desc[UR8][R2.64], R5 ;  /* 0x0000000502000986 */ /* 0x0011ec000c101908 */
[----:B------:R-:W-:Y:S05]  /*0230*/  @!P1 EXIT ;  /* 0x000000000000994d */ /* 0x000fea0003800000 */
[----:B0-----:R-:W0:Y:S02]  /*0240*/  LDC R5, c[0x0][0x390] ;  /* 0x0000e400ff057b82 */ /* 0x001e240000000800 */
[----:B0-----:R-:W-:Y:S01]  /*0250*/  STG.E desc[UR8][R2.64+0x400], R5 ;  /* 0x0004000502007986 */ /* 0x001fe2000c101908 */
[----:B------:R-:W-:Y:S05]  /*0260*/  EXIT ;  /* 0x000000000000794d */ /* 0x000fea0003800000 */
.L_x_35:
        /* <DEDUP_REMOVED lines=9> */
.L_x_39:


//--------------------- .text._ZN3cub18CUB_300001_SM_10006detail11EmptyKernelIvEEvv --------------------------
	.section	.text._ZN3cub18CUB_300001_SM_10006detail11EmptyKernelIvEEvv,"ax",@progbits
	.align	128
        .global         _ZN3cub18CUB_300001_SM_10006detail11EmptyKernelIvEEvv
        .type           _ZN3cub18CUB_300001_SM_10006detail11EmptyKernelIvEEvv,@function
        .size           _ZN3cub18CUB_300001_SM_10006detail11EmptyKernelIvEEvv,(.L_x_40 - _ZN3cub18CUB_300001_SM_10006detail11EmptyKernelIvEEvv)
        .other          _ZN3cub18CUB_300001_SM_10006detail11EmptyKernelIvEEvv,@"STO_CUDA_ENTRY STV_DEFAULT"
_ZN3cub18CUB_300001_SM_10006detail11EmptyKernelIvEEvv:
.text._ZN3cub18CUB_300001_SM_10006detail11EmptyKernelIvEEvv:
[----:B------:R-:W-:Y:S01]  /*0000*/  LDC R1, c[0x0][0x37c] ;  /* 0x0000df00ff017b82 */ /* 0x000fe20000000800 */
[----:B------:R-:W-:Y:S05]  /*0010*/  EXIT ;  /* 0x000000000000794d */ /* 0x000fea0003800000 */
.L_x_36:
        /* <DEDUP_REMOVED lines=14> */
.L_x_40:


//--------------------- .nv.shared.reserved.0     --------------------------
	.section	.nv.shared.reserved.0,"aw",@nobits
	.weak		__nv_reservedSMEM_offset_0_alias
	.size		__nv_reservedSMEM_offset_0_alias, 0, 64
	.other		__nv_reservedSMEM_offset_0_alias,@"STO_CUDA_RESERVED_SHARED STV_DEFAULT"
__nv_reservedSMEM_offset_0_alias:
	.zero		0
	.zero		64


//--------------------- .nv.global                --------------------------
	.section	.nv.global,"aw",@nobits
.nv.global:
	.type		_ZN34_INTERNAL_aa0ccf0c_4_k_cu_3ca9a65f6thrust24THRUST_300001_SM_1000_NS12placeholders2_8E,@object
	.size		_ZN34_INTERNAL_aa0ccf0c_4_k_cu_3ca9a65f6thrust24THRUST_300001_SM_1000_NS12placeholders2_8E,(_ZN34_INTERNAL_aa0ccf0c_4_k_cu_3ca9a65f4cuda3std3__436_GLOBAL__N__aa0ccf0c_4_k_cu_3ca9a65f6ignoreE - _ZN34_INTERNAL_aa0ccf0c_4_k_cu_3ca9a65f6thrust24THRUST_300001_SM_1000_NS12placeholders2_8E)
_ZN34_INTERNAL_aa0ccf0c_4_k_cu_3ca9a65f6thrust24THRUST_300001_SM_1000_NS12placeholders2_8E:
	.zero		1
	.type		_ZN34_INTERNAL_aa0ccf0c_4_k_cu_3ca9a65f4cuda3std3__436_GLOBAL__N__aa0ccf0c_4_k_cu_3ca9a65f6ignoreE,@object
	.size		_ZN34_INTERNAL_aa0ccf0c_4_k_cu_3ca9a65f4cuda3std3__436_GLOBAL__N__aa0ccf0c_4_k_cu_3ca9a65f6ignoreE,(_ZN34_INTERNAL_aa0ccf0c_4_k_cu_3ca9a65f4cuda3std6ranges3__45__cpo4dataE - _ZN34_INTERNAL_aa0ccf0c_4_k_cu_3ca9a65f4cuda3std3__436_GLOBAL__N__aa0ccf0c_4_k_cu_3ca9a65f6ignoreE)
_ZN34_INTERNAL_aa0ccf0c_4_k_cu_3ca9a65f4cuda3std3__436_GLOBAL__N__aa0ccf0c_4_k_cu_3ca9a65f6ignoreE:
	.zero		1
	.type		_ZN34_INTERNAL_aa0ccf0c_4_k_cu_3ca9a65f4cuda3std6ranges3__45__cpo4dataE,@object
	.size		_ZN34_INTERNAL_aa0ccf0c_4_k_cu_3ca9a65f4cuda3std6ranges3__45__cpo4dataE,(_ZN34_INTERNAL_aa0ccf0c_4_k_cu_3ca9a65f6thrust24THRUST_300001_SM_1000_NS6system3cpp3parE - _ZN34_INTERNAL_aa0ccf0c_4_k_cu_3ca9a65f4cuda3std6ranges3__45__cpo4dataE)
_ZN34_INTERNAL_aa0ccf0c_4_k_cu_3ca9a65f4cuda3std6ranges3__45__cpo4dataE:
	.zero		1
	.type		_ZN34_INTERNAL_aa0ccf0c_4_k_cu_3ca9a65f6thrust24THRUST_300001_SM_1000_NS6system3cpp3parE,@object
	.size		_ZN34_INTERNAL_aa0ccf0c_4_k_cu_3ca9a65f6thrust24THRUST_300001_SM_1000_NS6system3cpp3parE,(_ZN34_INTERNAL_aa0ccf0c_4_k_cu_3ca9a65f4cuda3std3__45__cpo5beginE - _ZN34_INTERNAL_aa0ccf0c_4_k_cu_3ca9a65f6thrust24THRUST_300001_SM_1000_NS6system3cpp3parE)
_ZN34_INTERNAL_aa0ccf0c_4_k_cu_3ca9a65f6thrust24THRUST_300001_SM_1000_NS6system3cpp3parE:
	.zero		1
	.type		_ZN34_INTERNAL_aa0ccf0c_4_k_cu_3ca9a65f4cuda3std3__45__cpo5beginE,@object
	.size		_ZN34_INTERNAL_aa0ccf0c_4_k_cu_3ca9a65f4cuda3std3__45__cpo5beginE,(_ZN34_INTERNAL_aa0ccf0c_4_k_cu_3ca9a65f4cuda3std6ranges3__45__cpo5beginE - _ZN34_INTERNAL_aa0ccf0c_4_k_cu_3ca9a65f4cuda3std3__45__cpo5beginE)
_ZN34_INTERNAL_aa0ccf0c_4_k_cu_3ca9a65f4cuda3std3__45__cpo5beginE:
	.zero		1
	.type		_ZN34_INTERNAL_aa0ccf0c_4_k_cu_3ca9a65f4cuda3std6ranges3__45__cpo5beginE,@object
	.size		_ZN34_INTERNAL_aa0ccf0c_4_k_cu_3ca9a65f4cuda3std6ranges3__45__cpo5beginE,(_ZN34_INTERNAL_aa0ccf0c_4_k_cu_3ca9a65f6thrust24THRUST_300001_SM_1000_NS6deviceE - _ZN34_INTERNAL_aa0ccf0c_4_k_cu_3ca9a65f4cuda3std6ranges3__45__cpo5beginE)
_ZN34_INTERNAL_aa0ccf0c_4_k_cu_3ca9a65f4cuda3std6ranges3__45__cpo5beginE:
	.zero		1
	.type		_ZN34_INTERNAL_aa0ccf0c_4_k_cu_3ca9a65f6thrust24THRUST_300001_SM_1000_NS6deviceE,@object
	.size		_ZN34_INTERNAL_aa0ccf0c_4_k_cu_3ca9a65f6thrust24THRUST_300001_SM_1000_NS6deviceE,(_ZN34_INTERNAL_aa0ccf0c_4_k_cu_3ca9a65f4cuda3std3__47nulloptE - _ZN34_INTERNAL_aa0ccf0c_4_k_cu_3ca9a65f6thrust24THRUST_300001_SM_1000_NS6deviceE)
_ZN34_INTERNAL_aa0ccf0c_4_k_cu_3ca9a65f6thrust24THRUST_300001_SM_1000_NS6deviceE:
	.zero		1
	.type		_ZN34_INTERNAL_aa0ccf0c_4_k_cu_3ca9a65f4cuda3std3__47nulloptE,@object
	.size		_ZN34_INTERNAL_aa0ccf0c_4_k_cu_3ca9a65f4cuda3std3__47nulloptE,(_ZN34_INTERNAL_aa0ccf0c_4_k_cu_3ca9a65f4cuda3std6ranges3__45__cpo8distanceE - _ZN34_INTERNAL_aa0ccf0c_4_k_cu_3ca9a65f4cuda3std3__47nulloptE)
_ZN34_INTERNAL_aa0ccf0c_4_k_cu_3ca9a65f4cuda3std3__47nulloptE:
	.zero		1
	.type		_ZN34_INTERNAL_aa0ccf0c_4_k_cu_3ca9a65f4cuda3std6ranges3__45__cpo8distanceE,@object
	.size		_ZN34_INTERNAL_aa0ccf0c_4_k_cu_3ca9a65f4cuda3std6ranges3__45__cpo8distanceE,(_ZN34_INTERNAL_aa0ccf0c_4_k_cu_3ca9a65f6thrust24THRUST_300001_SM_1000_NS12placeholders2_4E - _ZN34_INTERNAL_aa0ccf0c_4_k_cu_3ca9a65f4cuda3std6ranges3__45__cpo8distanceE)
_ZN34_INTERNAL_aa0ccf0c_4_k_cu_3ca9a65f4cuda3std6ranges3__45__cpo8distanceE:
	.zero		1
	.type		_ZN34_INTERNAL_aa0ccf0c_4_k_cu_3ca9a65f6thrust24THRUST_300001_SM_1000_NS12placeholders2_4E,@object
	.size		_ZN34_INTERNAL_aa0ccf0c_4_k_cu_3ca9a65f6thrust24THRUST_300001_SM_1000_NS12placeholders2_4E,(_ZN34_INTERNAL_aa0ccf0c_4_k_cu_3ca9a65f4cuda3std3__45__cpo6rbeginE - _ZN34_INTERNAL_aa0ccf0c_4_k_cu_3ca9a65f6thrust24THRUST_300001_SM_1000_NS12placeholders2_4E)
_ZN34_INTERNAL_aa0ccf0c_4_k_cu_3ca9a65f6thrust24THRUST_300001_SM_1000_NS12placeholders2_4E:
	.zero		1
	.type		_ZN34_INTERNAL_aa0ccf0c_4_k_cu_3ca9a65f4cuda3std3__45__cpo6rbeginE,@object
	.size		_ZN34_INTERNAL_aa0ccf0c_4_k_cu_3ca9a65f4cuda3std3__45__cpo6rbeginE,(_ZN34_INTERNAL_aa0ccf0c_4_k_cu_3ca9a65f4cuda3std6ranges3__45__cpo7advanceE - _ZN34_INTERNAL_aa0ccf0c_4_k_cu_3ca9a65f4cuda3std3__45__cpo6rbeginE)
_ZN34_INTERNAL_aa0ccf0c_4_k_cu_3ca9a65f4cuda3std3__45__cpo6rbeginE:
	.zero		1
	.type		_ZN34_INTERNAL_aa0ccf0c_4_k_cu_3ca9a65f4cuda3std6ranges3__45__cpo7advanceE,@object
	.size		_ZN34_INTERNAL_aa0ccf0c_4_k_cu_3ca9a65f4cuda3std6ranges3__45__cpo7advanceE,(_ZN34_INTERNAL_aa0ccf0c_4_k_cu_3ca9a65f6thrust24THRUST_300001_SM_1000_NS12placeholders3_10E - _ZN34_INTERNAL_aa0ccf0c_4_k_cu_3ca9a65f4cuda3std6ranges3__45__cpo7advanceE)
_ZN34_INTERNAL_aa0ccf0c_4_k_cu_3ca9a65f4cuda3std6ranges3__45__cpo7advanceE:
	.zero		1
	.type		_ZN34_INTERNAL_aa0ccf0c_4_k_cu_3ca9a65f6thrust24THRUST_300001_SM_1000_NS12placeholders3_10E,@object
	.size		_ZN34_INTERNAL_aa0ccf0c_4_k_cu_3ca9a65f6thrust24THRUST_300001_SM_1000_NS12placeholders3_10E,(_ZN34_INTERNAL_aa0ccf0c_4_k_cu_3ca9a65f4cuda3std3__48in_placeE - _ZN34_INTERNAL_aa0ccf0c_4_k_cu_3ca9a65f6thrust24THRUST_300001_SM_1000_NS12placeholders3_10E)
_ZN34_INTERNAL_aa0ccf0c_4_k_cu_3ca9a65f6thrust24THRUST_300001_SM_1000_NS12placeholders3_10E:
	.zero		1
	.type		_ZN34_INTERNAL_aa0ccf0c_4_k_cu_3ca9a65f4cuda3std3__48in_placeE,@object
	.size		_ZN34_INTERNAL_aa0ccf0c_4_k_cu_3ca9a65f4cuda3std3__48in_placeE,(_ZN34_INTERNAL_aa0ccf0c_4_k_cu_3ca9a65f4cuda3std6ranges3__45__cpo4sizeE - _ZN34_INTERNAL_aa0ccf0c_4_k_cu_3ca9a65f4cuda3std3__48in_placeE)
_ZN34_INTERNAL_aa0ccf0c_4_k_cu_3ca9a65f4cuda3std3__48in_placeE:
	.zero		1
	.type		_ZN34_INTERNAL_aa0ccf0c_4_k_cu_3ca9a65f4cuda3std6ranges3__45__cpo4sizeE,@object
	.size		_ZN34_INTERNAL_aa0ccf0c_4_k_cu_3ca9a65f4cuda3std6ranges3__45__cpo4sizeE,(_ZN34_INTERNAL_aa0ccf0c_4_k_cu_3ca9a65f6thrust24THRUST_300001_SM_1000_NS12placeholders2_2E - _ZN34_INTERNAL_aa0ccf0c_4_k_cu_3ca9a65f4cuda3std6ranges3__45__cpo4sizeE)
_ZN34_INTERNAL_aa0ccf0c_4_k_cu_3ca9a65f4cuda3std6ranges3__45__cpo4sizeE:
	.zero		1
	.type		_ZN34_INTERNAL_aa0ccf0c_4_k_cu_3ca9a65f6thrust24THRUST_300001_SM_1000_NS12placeholders2_2E,@object
	.size		_ZN34_INTERNAL_aa0ccf0c_4_k_cu_3ca9a65f6thrust24THRUST_300001_SM_1000_NS12placeholders2_2E,(_ZN34_INTERNAL_aa0ccf0c_4_k_cu_3ca9a65f4cuda3std3__45__cpo6cbeginE - _ZN34_INTERNAL_aa0ccf0c_4_k_cu_3ca9a65f6thrust24THRUST_300001_SM_1000_NS12placeholders2_2E)
_ZN34_INTERNAL_aa0ccf0c_4_k_cu_3ca9a65f6thrust24THRUST_300001_SM_1000_NS12placeholders2_2E:
	.zero		1
	.type		_ZN34_INTERNAL_aa0ccf0c_4_k_cu_3ca9a65f4cuda3std3__45__cpo6cbeginE,@object
	.size		_ZN34_INTERNAL_aa0ccf0c_4_k_cu_3ca9a65f4cuda3std3__45__cpo6cbeginE,(_ZN34_INTERNAL_aa0ccf0c_4_k_cu_3ca9a65f4cuda3std6ranges3__45__cpo6cbeginE - _ZN34_INTERNAL_aa0ccf0c_4_k_cu_3ca9a65f4cuda3std3__45__cpo6cbeginE)
_ZN34_INTERNAL_aa0ccf0c_4_k_cu_3ca9a65f4cuda3std3__45__cpo6cbeginE:
	.zero		1
	.type		_ZN34_INTERNAL_aa0ccf0c_4_k_cu_3ca9a65f4cuda3std6ranges3__45__cpo6cbeginE,@object
	.size		_ZN34_INTERNAL_aa0ccf0c_4_k_cu_3ca9a65f4cuda3std6ranges3__45__cpo6cbeginE,(_ZN34_INTERNAL_aa0ccf0c_4_k_cu_3ca9a65f6thrust24THRUST_300001_SM_1000_NS12placeholders2_6E - _ZN34_INTERNAL_aa0ccf0c_4_k_cu_3ca9a65f4cuda3std6ranges3__45__cpo6cbeginE)
_ZN34_INTERNAL_aa0ccf0c_4_k_cu_3ca9a65f4cuda3std6ranges3__45__cpo6cbeginE:
	.zero		1
	.type		_ZN34_INTERNAL_aa0ccf0c_4_k_cu_3ca9a65f6thrust24THRUST_300001_SM_1000_NS12placeholders2_6E,@object
	.size		_ZN34_INTERNAL_aa0ccf0c_4_k_cu_3ca9a65f6thrust24THRUST_300001_SM_1000_NS12placeholders2_6E,(_ZN34_INTERNAL_aa0ccf0c_4_k_cu_3ca9a65f4cuda3std3__45__cpo7crbeginE - _ZN34_INTERNAL_aa0ccf0c_4_k_cu_3ca9a65f6thrust24THRUST_300001_SM_1000_NS12placeholders2_6E)
_ZN34_INTERNAL_aa0ccf0c_4_k_cu_3ca9a65f6thrust24THRUST_300001_SM_1000_NS12placeholders2_6E:
	.zero		1
	.type		_ZN34_INTERNAL_aa0ccf0c_4_k_cu_3ca9a65f4cuda3std3__45__cpo7crbeginE,@object
	.size		_ZN34_INTERNAL_aa0ccf0c_4_k_cu_3ca9a65f4cuda3std3__45__cpo7crbeginE,(_ZN34_INTERNAL_aa0ccf0c_4_k_cu_3ca9a65f4cuda3std6ranges3__45__cpo4nextE - _ZN34_INTERNAL_aa0ccf0c_4_k_cu_3ca9a65f4cuda3std3__45__cpo7crbeginE)
_ZN34_INTERNAL_aa0ccf0c_4_k_cu_3ca9a65f4cuda3std3__45__cpo7crbeginE:
	.zero		1
	.type		_ZN34_INTERNAL_aa0ccf0c_4_k_cu_3ca9a65f4cuda3std6ranges3__45__cpo4nextE,@object
	.size		_ZN34_INTERNAL_aa0ccf0c_4_k_cu_3ca9a65f4cuda3std6ranges3__45__cpo4nextE,(_ZN34_INTERNAL_aa0ccf0c_4_k_cu_3ca9a65f4cuda3std6ranges3__45__cpo4swapE - _ZN34_INTERNAL_aa0ccf0c_4_k_cu_3ca9a65f4cuda3std6ranges3__45__cpo4nextE)
_ZN34_INTERNAL_aa0ccf0c_4_k_cu_3ca9a65f4cuda3std6ranges3__45__cpo4nextE:
	.zero		1
	.type		_ZN34_INTERNAL_aa0ccf0c_4_k_cu_3ca9a65f4cuda3std6ranges3__45__cpo4swapE,@object
	.size		_ZN34_INTERNAL_aa0ccf0c_4_k_cu_3ca9a65f4cuda3std6ranges3__45__cpo4swapE,(_ZN34_INTERNAL_aa0ccf0c_4_k_cu_3ca9a65f6thrust24THRUST_300001_SM_1000_NS8cuda_cub10par_nosyncE - _ZN34_INTERNAL_aa0ccf0c_4_k_cu_3ca9a65f4cuda3std6ranges3__45__cpo4swapE)
_ZN34_INTERNAL_aa0ccf0c_4_k_cu_3ca9a65f4cuda3std6ranges3__45__cpo4swapE:
	.zero		1
	.type		_ZN34_INTERNAL_aa0ccf0c_4_k_cu_3ca9a65f6thrust24THRUST_300001_SM_1000_NS8cuda_cub10par_nosyncE,@object
	.size		_ZN34_INTERNAL_aa0ccf0c_4_k_cu_3ca9a65f6thrust24THRUST_300001_SM_1000_NS8cuda_cub10par_nosyncE,(_ZN34_INTERNAL_aa0ccf0c_4_k_cu_3ca9a65f6thrust24THRUST_300001_SM_1000_NS3seqE - _ZN34_INTERNAL_aa0ccf0c_4_k_cu_3ca9a65f6thrust24THRUST_300001_SM_1000_NS8cuda_cub10par_nosyncE)
_ZN34_INTERNAL_aa0ccf0c_4_k_cu_3ca9a65f6thrust24THRUST_300001_SM_1000_NS8cuda_cub10par_nosyncE:
	.zero		1
	.type		_ZN34_INTERNAL_aa0ccf0c_4_k_cu_3ca9a65f6thrust24THRUST_300001_SM_1000_NS3seqE,@object
	.size		_ZN34_INTERNAL_aa0ccf0c_4_k_cu_3ca9a65f6thrust24THRUST_300001_SM_1000_NS3seqE,(_ZN34_INTERNAL_aa0ccf0c_4_k_cu_3ca9a65f4cuda3std3__420unreachable_sentinelE - _ZN34_INTERNAL_aa0ccf0c_4_k_cu_3ca9a65f6thrust24THRUST_300001_SM_1000_NS3seqE)
_ZN34_INTERNAL_aa0ccf0c_4_k_cu_3ca9a65f6thrust24THRUST_300001_SM_1000_NS3seqE:
	.zero		1
	.type		_ZN34_INTERNAL_aa0ccf0c_4_k_cu_3ca9a65f4cuda3std3__420unreachable_sentinelE,@object
	.size		_ZN34_INTERNAL_aa0ccf0c_4_k_cu_3ca9a65f4cuda3std3__420unreachable_sentinelE,(_ZN34_INTERNAL_aa0ccf0c_4_k_cu_3ca9a65f4cuda3std6ranges3__45__cpo5ssizeE - _ZN34_INTERNAL_aa0ccf0c_4_k_cu_3ca9a65f4cuda3std3__420unreachable_sentinelE)
_ZN34_INTERNAL_aa0ccf0c_4_k_cu_3ca9a65f4cuda3std3__420unreachable_sentinelE:
	.zero		1
	.type		_ZN34_INTERNAL_aa0ccf0c_4_k_cu_3ca9a65f4cuda3std6ranges3__45__cpo5ssizeE,@object
	.size		_ZN34_INTERNAL_aa0ccf0c_4_k_cu_3ca9a65f4cuda3std6ranges3__45__cpo5ssizeE,(_ZN34_INTERNAL_aa0ccf0c_4_k_cu_3ca9a65f6thrust24THRUST_300001_SM_1000_NS12placeholders2_3E - _ZN34_INTERNAL_aa0ccf0c_4_k_cu_3ca9a65f4cuda3std6ranges3__45__cpo5ssizeE)
_ZN34_INTERNAL_aa0ccf0c_4_k_cu_3ca9a65f4cuda3std6ranges3__45__cpo5ssizeE:
	.zero		1
	.type		_ZN34_INTERNAL_aa0ccf0c_4_k_cu_3ca9a65f6thrust24THRUST_300001_SM_1000_NS12placeholders2_3E,@object
	.size		_ZN34_INTERNAL_aa0ccf0c_4_k_cu_3ca9a65f6thrust24THRUST_300001_SM_1000_NS12placeholders2_3E,(_ZN34_INTERNAL_aa0ccf0c_4_k_cu_3ca9a65f4cuda3std3__45__cpo4cendE - _ZN34_INTERNAL_aa0ccf0c_4_k_cu_3ca9a65f6thrust24THRUST_300001_SM_1000_NS12placeholders2_3E)
_ZN34_INTERNAL_aa0ccf0c_4_k_cu_3ca9a65f6thrust24THRUST_300001_SM_1000_NS12placeholders2_3E:
	.zero		1
	.type		_ZN34_INTERNAL_aa0ccf0c_4_k_cu_3ca9a65f4cuda3std3__45__cpo4cendE,@object
	.size		_ZN34_INTERNAL_aa0ccf0c_4_k_cu_3ca9a65f4cuda3std3__45__cpo4cendE,(_ZN34_INTERNAL_aa0ccf0c_4_k_cu_3ca9a65f4cuda3std6ranges3__45__cpo4cendE - _ZN34_INTERNAL_aa0ccf0c_4_k_cu_3ca9a65f4cuda3std3__45__cpo4cendE)
_ZN34_INTERNAL_aa0ccf0c_4_k_cu_3ca9a65f4cuda3std3__45__cpo4cendE:
	.zero		1
	.type		_ZN34_INTERNAL_aa0ccf0c_4_k_cu_3ca9a65f4cuda3std6ranges3__45__cpo4cendE,@object
	.size		_ZN34_INTERNAL_aa0ccf0c_4_k_cu_3ca9a65f4cuda3std6ranges3__45__cpo4cendE,(_ZN34_INTERNAL_aa0ccf0c_4_k_cu_3ca9a65f6thrust24THRUST_300001_SM_1000_NS12placeholders2_7E - _ZN34_INTERNAL_aa0ccf0c_4_k_cu_3ca9a65f4cuda3std6ranges3__45__cpo4cendE)
_ZN34_INTERNAL_aa0ccf0c_4_k_cu_3ca9a65f4cuda3std6ranges3__45__cpo4cendE:
	.zero		1
	.type		_ZN34_INTERNAL_aa0ccf0c_4_k_cu_3ca9a65f6thrust24THRUST_300001_SM_1000_NS12placeholders2_7E,@object
	.size		_ZN34_INTERNAL_aa0ccf0c_4_k_cu_3ca9a65f6thrust24THRUST_300001_SM_1000_NS12placeholders2_7E,(_ZN34_INTERNAL_aa0ccf0c_4_k_cu_3ca9a65f4cuda3std3__45__cpo5crendE - _ZN34_INTERNAL_aa0ccf0c_4_k_cu_3ca9a65f6thrust24THRUST_300001_SM_1000_NS12placeholders2_7E)
_ZN34_INTERNAL_aa0ccf0c_4_k_cu_3ca9a65f6thrust24THRUST_300001_SM_1000_NS12placeholders2_7E:
	.zero		1
	.type		_ZN34_INTERNAL_aa0ccf0c_4_k_cu_3ca9a65f4cuda3std3__45__cpo5crendE,@object
	.size		_ZN34_INTERNAL_aa0ccf0c_4_k_cu_3ca9a65f4cuda3std3__45__cpo5crendE,(_ZN34_INTERNAL_aa0ccf0c_4_k_cu_3ca9a65f4cuda3std6ranges3__45__cpo4prevE - _ZN34_INTERNAL_aa0ccf0c_4_k_cu_3ca9a65f4cuda3std3__45__cpo5crendE)
_ZN34_INTERNAL_aa0ccf0c_4_k_cu_3ca9a65f4cuda3std3__45__cpo5crendE:
	.zero		1
	.type		_ZN34_INTERNAL_aa0ccf0c_4_k_cu_3ca9a65f4cuda3std6ranges3__45__cpo4prevE,@object
	.size		_ZN34_INTERNAL_aa0ccf0c_4_k_cu_3ca9a65f4cuda3std6ranges3__45__cpo4prevE,(_ZN34_INTERNAL_aa0ccf0c_4_k_cu_3ca9a65f4cuda3std6ranges3__45__cpo9iter_moveE - _ZN34_INTERNAL_aa0ccf0c_4_k_cu_3ca9a65f4cuda3std6ranges3__45__cpo4prevE)
_ZN34_INTERNAL_aa0ccf0c_4_k_cu_3ca9a65f4cuda3std6ranges3__45__cpo4prevE:
	.zero		1
	.type		_ZN34_INTERNAL_aa0ccf0c_4_k_cu_3ca9a65f4cuda3std6ranges3__45__cpo9iter_moveE,@object
	.size		_ZN34_INTERNAL_aa0ccf0c_4_k_cu_3ca9a65f4cuda3std6ranges3__45__cpo9iter_moveE,(_ZN34_INTERNAL_aa0ccf0c_4_k_cu_3ca9a65f6thrust24THRUST_300001_SM_1000_NS6system6detail10sequential3seqE - _ZN34_INTERNAL_aa0ccf0c_4_k_cu_3ca9a65f4cuda3std6ranges3__45__cpo9iter_moveE)
_ZN34_INTERNAL_aa0ccf0c_4_k_cu_3ca9a65f4cuda3std6ranges3__45__cpo9iter_moveE:
	.zero		1
	.type		_ZN34_INTERNAL_aa0ccf0c_4_k_cu_3ca9a65f6thrust24THRUST_300001_SM_1000_NS6system6detail10sequential3seqE,@object
	.size		_ZN34_INTERNAL_aa0ccf0c_4_k_cu_3ca9a65f6thrust24THRUST_300001_SM_1000_NS6system6detail10sequential3seqE,(_ZN34_INTERNAL_aa0ccf0c_4_k_cu_3ca9a65f6thrust24THRUST_300001_SM_1000_NS12placeholders2_9E - _ZN34_INTERNAL_aa0ccf0c_4_k_cu_3ca9a65f6thrust24THRUST_300001_SM_1000_NS6system6detail10sequential3seqE)
_ZN34_INTERNAL_aa0ccf0c_4_k_cu_3ca9a65f6thrust24THRUST_300001_SM_1000_NS6system6detail10sequential3seqE:
	.zero		1
	.type		_ZN34_INTERNAL_aa0ccf0c_4_k_cu_3ca9a65f6thrust24THRUST_300001_SM_1000_NS12placeholders2_9E,@object
	.size		_ZN34_INTERNAL_aa0ccf0c_4_k_cu_3ca9a65f6thrust24THRUST_300001_SM_1000_NS12placeholders2_9E,(_ZN34_INTERNAL_aa0ccf0c_4_k_cu_3ca9a65f4cuda3std3__419piecewise_constructE - _ZN34_INTERNAL_aa0ccf0c_4_k_cu_3ca9a65f6thrust24THRUST_300001_SM_1000_NS12placeholders2_9E)
_ZN34_INTERNAL_aa0ccf0c_4_k_cu_3ca9a65f6thrust24THRUST_300001_SM_1000_NS12placeholders2_9E:
	.zero		1
	.type		_ZN34_INTERNAL_aa0ccf0c_4_k_cu_3ca9a65f4cuda3std3__419piecewise_constructE,@object
	.size		_ZN34_INTERNAL_aa0ccf0c_4_k_cu_3ca9a65f4cuda3std3__419piecewise_constructE,(_ZN34_INTERNAL_aa0ccf0c_4_k_cu_3ca9a65f4cuda3std6ranges3__45__cpo5cdataE - _ZN34_INTERNAL_aa0ccf0c_4_k_cu_3ca9a65f4cuda3std3__419piecewise_constructE)
_ZN34_INTERNAL_aa0ccf0c_4_k_cu_3ca9a65f4cuda3std3__419piecewise_constructE:
	.zero		1
	.type		_ZN34_INTERNAL_aa0ccf0c_4_k_cu_3ca9a65f4cuda3std6ranges3__45__cpo5cdataE,@object
	.size		_ZN34_INTERNAL_aa0ccf0c_4_k_cu_3ca9a65f4cuda3std6ranges3__45__cpo5cdataE,(_ZN34_INTERNAL_aa0ccf0c_4_k_cu_3ca9a65f6thrust24THRUST_300001_SM_1000_NS12placeholders2_1E - _ZN34_INTERNAL_aa0ccf0c_4_k_cu_3ca9a65f4cuda3std6ranges3__45__cpo5cdataE)
_ZN34_INTERNAL_aa0ccf0c_4_k_cu_3ca9a65f4cuda3std6ranges3__45__cpo5cdataE:
	.zero		1
	.type		_ZN34_INTERNAL_aa0ccf0c_4_k_cu_3ca9a65f6thrust24THRUST_300001_SM_1000_NS12placeholders2_1E,@object
	.size		_ZN34_INTERNAL_aa0ccf0c_4_k_cu_3ca9a65f6thrust24THRUST_300001_SM_1000_NS12placeholders2_1E,(_ZN34_INTERNAL_aa0ccf0c_4_k_cu_3ca9a65f4cuda3std3__45__cpo3endE - _ZN34_INTERNAL_aa0ccf0c_4_k_cu_3ca9a65f6thrust24THRUST_300001_SM_1000_NS12placeholders2_1E)
_ZN34_INTERNAL_aa0ccf0c_4_k_cu_3ca9a65f6thrust24THRUST_300001_SM_1000_NS12placeholders2_1E:
	.zero		1
	.type		_ZN34_INTERNAL_aa0ccf0c_4_k_cu_3ca9a65f4cuda3std3__45__cpo3endE,@object
	.size		_ZN34_INTERNAL_aa0ccf0c_4_k_cu_3ca9a65f4cuda3std3__45__cpo3endE,(_ZN34_INTERNAL_aa0ccf0c_4_k_cu_3ca9a65f4cuda3std6ranges3__45__cpo3endE - _ZN34_INTERNAL_aa0ccf0c_4_k_cu_3ca9a65f4cuda3std3__45__cpo3endE)
_ZN34_INTERNAL_aa0ccf0c_4_k_cu_3ca9a65f4cuda3std3__45__cpo3endE:
	.zero		1
	.type		_ZN34_INTERNAL_aa0ccf0c_4_k_cu_3ca9a65f4cuda3std6ranges3__45__cpo3endE,@object
	.size		_ZN34_INTERNAL_aa0ccf0c_4_k_cu_3ca9a65f4cuda3std6ranges3__45__cpo3endE,(_ZN34_INTERNAL_aa0ccf0c_4_k_cu_3ca9a65f6thrust24THRUST_300001_SM_1000_NS12placeholders2_5E - _ZN34_INTERNAL_aa0ccf0c_4_k_cu_3ca9a65f4cuda3std6ranges3__45__cpo3endE)
_ZN34_INTERNAL_aa0ccf0c_4_k_cu_3ca9a65f4cuda3std6ranges3__45__cpo3endE:
	.zero		1
	.type		_ZN34_INTERNAL_aa0ccf0c_4_k_cu_3ca9a65f6thrust24THRUST_300001_SM_1000_NS12placeholders2_5E,@object
	.size		_ZN34_INTERNAL_aa0ccf0c_4_k_cu_3ca9a65f6thrust24THRUST_300001_SM_1000_NS12placeholders2_5E,(_ZN34_INTERNAL_aa0ccf0c_4_k_cu_3ca9a65f4cuda3std3__45__cpo4rendE - _ZN34_INTERNAL_aa0ccf0c_4_k_cu_3ca9a65f6thrust24THRUST_300001_SM_1000_NS12placeholders2_5E)
_ZN34_INTERNAL_aa0ccf0c_4_k_cu_3ca9a65f6thrust24THRUST_300001_SM_1000_NS12placeholders2_5E:
	.zero		1
	.type		_ZN34_INTERNAL_aa0ccf0c_4_k_cu_3ca9a65f4cuda3std3__45__cpo4rendE,@object
	.size		_ZN34_INTERNAL_aa0ccf0c_4_k_cu_3ca9a65f4cuda3std3__45__cpo4rendE,(_ZN34_INTERNAL_aa0ccf0c_4_k_cu_3ca9a65f4cuda3std6ranges3__45__cpo9iter_swapE - _ZN34_INTERNAL_aa0ccf0c_4_k_cu_3ca9a65f4cuda3std3__45__cpo4rendE)
_ZN34_INTERNAL_aa0ccf0c_4_k_cu_3ca9a65f4cuda3std3__45__cpo4rendE:
	.zero		1
	.type		_ZN34_INTERNAL_aa0ccf0c_4_k_cu_3ca9a65f4cuda3std6ranges3__45__cpo9iter_swapE,@object
	.size		_ZN34_INTERNAL_aa0ccf0c_4_k_cu_3ca9a65f4cuda3std6ranges3__45__cpo9iter_swapE,(_ZN34_INTERNAL_aa0ccf0c_4_k_cu_3ca9a65f4cuda3std3__48unexpectE - _ZN34_INTERNAL_aa0ccf0c_4_k_cu_3ca9a65f4cuda3std6ranges3__45__cpo9iter_swapE)
_ZN34_INTERNAL_aa0ccf0c_4_k_cu_3ca9a65f4cuda3std6ranges3__45__cpo9iter_swapE:
	.zero		1
	.type		_ZN34_INTERNAL_aa0ccf0c_4_k_cu_3ca9a65f4cuda3std3__48unexpectE,@object
	.size		_ZN34_INTERNAL_aa0ccf0c_4_k_cu_3ca9a65f4cuda3std3__48unexpectE,(_ZN34_INTERNAL_aa0ccf0c_4_k_cu_3ca9a65f6thrust24THRUST_300001_SM_1000_NS8cuda_cub3parE - _ZN34_INTERNAL_aa0ccf0c_4_k_cu_3ca9a65f4cuda3std3__48unexpectE)
_ZN34_INTERNAL_aa0ccf0c_4_k_cu_3ca9a65f4cuda3std3__48unexpectE:
	.zero		1
	.type		_ZN34_INTERNAL_aa0ccf0c_4_k_cu_3ca9a65f6thrust24THRUST_300001_SM_1000_NS8cuda_cub3parE,@object
	.size		_ZN34_INTERNAL_aa0ccf0c_4_k_cu_3ca9a65f6thrust24THRUST_300001_SM_1000_NS8cuda_cub3parE,(.L_29 - _ZN34_INTERNAL_aa0ccf0c_4_k_cu_3ca9a65f6thrust24THRUST_300001_SM_1000_NS8cuda_cub3parE)
_ZN34_INTERNAL_aa0ccf0c_4_k_cu_3ca9a65f6thrust24THRUST_300001_SM_1000_NS8cuda_cub3parE:
	.zero		1
.L_29:


//--------------------- .nv.constant0._ZN3cub18CUB_300001_SM_10006detail9transform16transform_kernelINS2_10policy_hubILb1EN4cuda3std3__45tupleIJN6thrust24THRUST_300001_SM_1000_NS6detail15normal_iteratorINSA_10device_ptrIfEEEESF_EEEE10policy1000El5saxpySF_JPfSK_EEEvT0_iT1_T2_DpNS2_10kernel_argIT3_EE --------------------------
	.section	.nv.constant0._ZN3cub18CUB_300001_SM_10006detail9transform16transform_kernelINS2_10policy_hubILb1EN4cuda3std3__45tupleIJN6thrust24THRUST_300001_SM_1000_NS6detail15normal_iteratorINSA_10device_ptrIfEEEESF_EEEE10policy1000El5saxpySF_JPfSK_EEEvT0_iT1_T2_DpNS2_10kernel_argIT3_EE,"a",@progbits
	.sectionflags	@""
	.align	4
.nv.constant0._ZN3cub18CUB_300001_SM_10006detail9transform16transform_kernelINS2_10policy_hubILb1EN4cuda3std3__45tupleIJN6thrust24THRUST_300001_SM_1000_NS6detail15normal_iteratorINSA_10device_ptrIfEEEESF_EEEE10policy1000El5saxpySF_JPfSK_EEEvT0_iT1_T2_DpNS2_10kernel_argIT3_EE:
	.zero		952


//--------------------- .nv.constant0._ZN3cub18CUB_300001_SM_10006detail9transform16transform_kernelINS2_10policy_hubILb1EN4cuda3std3__45tupleIJN6thrust24THRUST_300001_SM_1000_NS6detail15normal_iteratorINSA_10device_ptrIfEEEESF_EEEE10policy1000Ei5saxpySF_JPfSK_EEEvT0_iT1_T2_DpNS2_10kernel_argIT3_EE --------------------------
	.section	.nv.constant0._ZN3cub18CUB_300001_SM_10006detail9transform16transform_kernelINS2_10policy_hubILb1EN4cuda3std3__45tupleIJN6thrust24THRUST_300001_SM_1000_NS6detail15normal_iteratorINSA_10device_ptrIfEEEESF_EEEE10policy1000Ei5saxpySF_JPfSK_EEEvT0_iT1_T2_DpNS2_10kernel_argIT3_EE,"a",@progbits
	.sectionflags	@""
	.align	4
.nv.constant0._ZN3cub18CUB_300001_SM_10006detail9transform16transform_kernelINS2_10policy_hubILb1EN4cuda3std3__45tupleIJN6thrust24THRUST_300001_SM_1000_NS6detail15normal_iteratorINSA_10device_ptrIfEEEESF_EEEE10policy1000Ei5saxpySF_JPfSK_EEEvT0_iT1_T2_DpNS2_10kernel_argIT3_EE:
	.zero		952


//--------------------- .nv.constant0._ZN3cub18CUB_300001_SM_10006detail8for_each13static_kernelINS2_12policy_hub_t12policy_500_tEmN6thrust24THRUST_300001_SM_1000_NS8cuda_cub20__uninitialized_fill7functorINS7_10device_ptrIfEEfEEEEvT0_T1_ --------------------------
	.section	.nv.constant0._ZN3cub18CUB_300001_SM_10006detail8for_each13static_kernelINS2_12policy_hub_t12policy_500_tEmN6thrust24THRUST_300001_SM_1000_NS8cuda_cub20__uninitialized_fill7functorINS7_10device_ptrIfEEfEEEEvT0_T1_,"a",@progbits
	.sectionflags	@""
	.align	4
.nv.constant0._ZN3cub18CUB_300001_SM_10006detail8for_each13static_kernelINS2_12policy_hub_t12policy_500_tEmN6thrust24THRUST_300001_SM_1000_NS8cuda_cub20__uninitialized_fill7functorINS7_10device_ptrIfEEfEEEEvT0_T1_:
	.zero		920


//--------------------- .nv.constant0._ZN3cub18CUB_300001_SM_10006detail11EmptyKernelIvEEvv --------------------------
	.section	.nv.constant0._ZN3cub18CUB_300001_SM_10006detail11EmptyKernelIvEEvv,"a",@progbits
	.sectionflags	@""
	.align	4
.nv.constant0._ZN3cub18CUB_300001_SM_10006detail11EmptyKernelIvEEvv:
	.zero		896


//--------------------- SYMBOLS --------------------------

	.type		.nv.reservedSmem.offset0,@object
	.size		.nv.reservedSmem.offset0,0x4
